// auto-generated by cutlass_sweep.conv — config: {"arch": "sm_100", "cluster_m": 2, "cluster_n": 1, "conv_kind": "fprop", "dtype": "e4m3", "ndim": 3, "tile_k": 32, "tile_m": 256, "tile_n": 64}
#include "cutlass/cutlass.h"
#include "cute/tensor.hpp"
#include "cutlass/kernel_hardware_info.hpp"
#include "cutlass/conv/convolution.h"
#include "cutlass/conv/dispatch_policy.hpp"
#include "cutlass/conv/collective/collective_builder.hpp"
#include "cutlass/conv/kernel/conv_universal.hpp"
#include "cutlass/conv/device/conv_universal_adapter.hpp"
#include "cutlass/epilogue/collective/collective_builder.hpp"

using namespace cute;
using Elem = cutlass::float_e4m3_t;
using Acc  = float;
using LayoutAB = cutlass::layout::TensorNDHWC;
using LayoutC  = cutlass::layout::TensorNDHWC;
constexpr auto ConvOp = cutlass::conv::Operator::kFprop;
using TileShape    = Shape<_256, _64, Shape<_32>>;
using ClusterShape = Shape<_2, _1, _1>;

using CollectiveEpilogue = typename cutlass::epilogue::collective::CollectiveBuilder<
    cutlass::arch::Sm100, cutlass::arch::OpClassTensorOp,
    TileShape, ClusterShape,
    cutlass::epilogue::collective::EpilogueTileAuto,
    Acc, Acc,
    Elem, LayoutC, 128 / cutlass::sizeof_bits<Elem>::value,
    Elem, LayoutC, 128 / cutlass::sizeof_bits<Elem>::value,
    cutlass::epilogue::collective::EpilogueScheduleAuto
  >::CollectiveOp;

using CollectiveMainloop = typename cutlass::conv::collective::CollectiveBuilder<
    cutlass::arch::Sm100, cutlass::arch::OpClassTensorOp, ConvOp,
    Elem, LayoutAB, 128 / cutlass::sizeof_bits<Elem>::value,
    Elem, LayoutAB, 128 / cutlass::sizeof_bits<Elem>::value,
    Acc,
    TileShape, ClusterShape,
    cutlass::conv::collective::StageCountAutoCarveout<
        static_cast<int>(sizeof(typename CollectiveEpilogue::SharedStorage))>,
    cutlass::conv::collective::KernelScheduleAuto
  >::CollectiveOp;

using ProblemShape = cutlass::conv::ConvProblemShape<
    ConvOp, CollectiveMainloop::DispatchPolicy::NumSpatialDimensions>;
using ConvKernel = cutlass::conv::kernel::ConvUniversal<
    ProblemShape, CollectiveMainloop, CollectiveEpilogue>;
using Conv = cutlass::conv::device::ConvUniversalAdapter<ConvKernel>;

auto* _anchor = &cutlass::device_kernel<ConvKernel>;


// ===== COMPILED SASS (sm_100a) =====

	.target	sm_100a

	.elftype	@"ET_EXEC"


//--------------------- .note.nv.tkinfo           --------------------------
	.section	.note.nv.tkinfo,"",@"SHT_NOTE"
	.sectionflags	@"SHF_NOTE_NV_TKINFO"
	.tkinfo
        /*0018*/ 	.word	0x00000002
        /*0030*/ 	.string	""
        /*0030*/ 	.string	"ptxas"
        /*0030*/ 	.string	"Cuda compilation tools, release 13.0, V13.0.88"
        /*0030*/ 	.string	"Build cuda_13.0.r13.0/compiler.36424714_0"
        /*0030*/ 	.string	"-arch sm_100a -m 64 "



//--------------------- .note.nv.cuinfo           --------------------------
	.section	.note.nv.cuinfo,"",@"SHT_NOTE"
	.sectionflags	@"SHF_NOTE_NV_CUINFO"
        /*0018*/ 	.short	0x0002
        /*001a*/ 	.short	0x0064
        /*001c*/ 	.short	0x0082
	.zero		2


//--------------------- .nv.info                  --------------------------
	.section	.nv.info,"",@"SHT_CUDA_INFO"
	.align	4


	//----- nvinfo : EIATTR_REGCOUNT
	.align		4
        /*0000*/ 	.byte	0x04, 0x2f
        /*0002*/ 	.short	(.L_19 - .L_18)
	.align		4
.L_18:
        /*0004*/ 	.word	index@(_ZN7cutlass13device_kernelINS_4conv6kernel13ConvUniversalINS1_16ConvProblemShapeILNS1_8OperatorE0ELi3EEENS1_10collective14CollectiveConvINS1_47MainloopSm100TmaUmmaWarpSpecializedImplicitGemmILS5_0ELi41ELi3ELi1ELi2EN4cute5tupleIJNSA_1CILi2EEENSC_ILi1EEESE_EEEEENSB_IJNSC_ILi256EEENSC_ILi64EEENSB_IJNSC_ILi32EEEEEEEEENS_12float_e4m3_tESM_NSA_8TiledMMAINSA_8MMA_AtomIJNSA_10MMA_TraitsINSA_25SM100_MMA_F8F6F4_2x1SM_SSEJSM_SM_fSH_SI_NSA_17integral_constantINSA_4UMMA5MajorELST_0EEESU_NSR_INSS_7ScaleInELSV_0EEESW_EEEEEENSA_6LayoutINSB_IJSE_SE_SE_EEENSB_IJNSC_ILi0EEES11_S11_EEEEENSB_IJNSA_10UnderscoreES14_S14_EEEEENS7_6detail27Sm100ImplicitGemmTileTraitsINSA_25SM100_TMA_2SM_LOAD_IM2COLENSA_14ComposedLayoutINSA_7SwizzleILi1ELi4ELi3EEENSA_18smem_ptr_flag_bitsILi8EEENSZ_INSB_IJNSC_ILi8EEESJ_EEENSB_IJSJ_SE_EEEEEEEvEENS18_INSA_18SM100_TMA_2SM_LOADES1J_vEEEENS_8epilogue10collective18CollectiveEpilogueINS1O_23Sm100TmaWarpSpecializedILi1ELi1ELi64ELb0ELb0EEEJNSB_IJNSC_ILi128EEESI_SK_EEENSB_IJNSZ_IS1T_SE_EENSZ_ISI_SE_EEEEESM_NSB_IJNSB_IJllllEEESE_S11_EEESM_S1Z_NS1O_6fusion15FusionCallbacksIS1S_NS20_17LinearCombinationISM_fSM_fLNS_15FloatRoundStyleE2EEES1U_S1X_JEEENSA_5SM1004TMEM4LOAD26SM100_TMEM_LOAD_32dp32b64xENSA_20SM90_TMA_LOAD_IM2COLENS1A_INS1B_ILi2ELi4ELi3EEES1E_NSZ_INSB_IJS1F_SI_EEENSB_IJSI_SE_EEEEEEENSA_39AutoVectorizingCopyWithAssumedAlignmentILi128EEENSA_21SM90_TMA_STORE_IM2COLES2F_S2H_S2H_EEEvvEEEEvNT_6ParamsE)
        /*0008*/ 	.word	0x0000009b


	//----- nvinfo : EIATTR_FRAME_SIZE
	.align		4
.L_19:
        /*000c*/ 	.byte	0x04, 0x11
        /*000e*/ 	.short	(.L_21 - .L_20)
	.align		4
.L_20:
        /*0010*/ 	.word	index@($__internal_2_$__cuda_sm10x_tcgen05_guardrail_trap_unallocated_columns_being_dealloced)
        /*0014*/ 	.word	0x00000008


	//----- nvinfo : EIATTR_FRAME_SIZE
	.align		4
.L_21:
        /*0018*/ 	.byte	0x04, 0x11
        /*001a*/ 	.short	(.L_23 - .L_22)
	.align		4
.L_22:
        /*001c*/ 	.word	index@($__internal_1_$__cuda_sm10x_tcgen05_guardrail_trap_phase_invalid_during_alloc)
        /*0020*/ 	.word	0x00000008


	//----- nvinfo : EIATTR_FRAME_SIZE
	.align		4
.L_23:
        /*0024*/ 	.byte	0x04, 0x11
        /*0026*/ 	.short	(.L_25 - .L_24)
	.align		4
.L_24:
        /*0028*/ 	.word	index@($__internal_0_$__cuda_sm10x_tcgen05_guardrail_trap_col_being_dealloced_not_returned_by_alloc)
        /*002c*/ 	.word	0x00000008


	//----- nvinfo : EIATTR_FRAME_SIZE
	.align		4
.L_25:
        /*0030*/ 	.byte	0x04, 0x11
        /*0032*/ 	.short	(.L_27 - .L_26)
	.align		4
.L_26:
        /*0034*/ 	.word	index@(_ZN7cutlass13device_kernelINS_4conv6kernel13ConvUniversalINS1_16ConvProblemShapeILNS1_8OperatorE0ELi3EEENS1_10collective14CollectiveConvINS1_47MainloopSm100TmaUmmaWarpSpecializedImplicitGemmILS5_0ELi41ELi3ELi1ELi2EN4cute5tupleIJNSA_1CILi2EEENSC_ILi1EEESE_EEEEENSB_IJNSC_ILi256EEENSC_ILi64EEENSB_IJNSC_ILi32EEEEEEEEENS_12float_e4m3_tESM_NSA_8TiledMMAINSA_8MMA_AtomIJNSA_10MMA_TraitsINSA_25SM100_MMA_F8F6F4_2x1SM_SSEJSM_SM_fSH_SI_NSA_17integral_constantINSA_4UMMA5MajorELST_0EEESU_NSR_INSS_7ScaleInELSV_0EEESW_EEEEEENSA_6LayoutINSB_IJSE_SE_SE_EEENSB_IJNSC_ILi0EEES11_S11_EEEEENSB_IJNSA_10UnderscoreES14_S14_EEEEENS7_6detail27Sm100ImplicitGemmTileTraitsINSA_25SM100_TMA_2SM_LOAD_IM2COLENSA_14ComposedLayoutINSA_7SwizzleILi1ELi4ELi3EEENSA_18smem_ptr_flag_bitsILi8EEENSZ_INSB_IJNSC_ILi8EEESJ_EEENSB_IJSJ_SE_EEEEEEEvEENS18_INSA_18SM100_TMA_2SM_LOADES1J_vEEEENS_8epilogue10collective18CollectiveEpilogueINS1O_23Sm100TmaWarpSpecializedILi1ELi1ELi64ELb0ELb0EEEJNSB_IJNSC_ILi128EEESI_SK_EEENSB_IJNSZ_IS1T_SE_EENSZ_ISI_SE_EEEEESM_NSB_IJNSB_IJllllEEESE_S11_EEESM_S1Z_NS1O_6fusion15FusionCallbacksIS1S_NS20_17LinearCombinationISM_fSM_fLNS_15FloatRoundStyleE2EEES1U_S1X_JEEENSA_5SM1004TMEM4LOAD26SM100_TMEM_LOAD_32dp32b64xENSA_20SM90_TMA_LOAD_IM2COLENS1A_INS1B_ILi2ELi4ELi3EEES1E_NSZ_INSB_IJS1F_SI_EEENSB_IJSI_SE_EEEEEEENSA_39AutoVectorizingCopyWithAssumedAlignmentILi128EEENSA_21SM90_TMA_STORE_IM2COLES2F_S2H_S2H_EEEvvEEEEvNT_6ParamsE)
        /*0038*/ 	.word	0x00000008


	//----- nvinfo : EIATTR_MIN_STACK_SIZE
	.align		4
.L_27:
        /*003c*/ 	.byte	0x04, 0x12
        /*003e*/ 	.short	(.L_29 - .L_28)
	.align		4
.L_28:
        /*0040*/ 	.word	index@(_ZN7cutlass13device_kernelINS_4conv6kernel13ConvUniversalINS1_16ConvProblemShapeILNS1_8OperatorE0ELi3EEENS1_10collective14CollectiveConvINS1_47MainloopSm100TmaUmmaWarpSpecializedImplicitGemmILS5_0ELi41ELi3ELi1ELi2EN4cute5tupleIJNSA_1CILi2EEENSC_ILi1EEESE_EEEEENSB_IJNSC_ILi256EEENSC_ILi64EEENSB_IJNSC_ILi32EEEEEEEEENS_12float_e4m3_tESM_NSA_8TiledMMAINSA_8MMA_AtomIJNSA_10MMA_TraitsINSA_25SM100_MMA_F8F6F4_2x1SM_SSEJSM_SM_fSH_SI_NSA_17integral_constantINSA_4UMMA5MajorELST_0EEESU_NSR_INSS_7ScaleInELSV_0EEESW_EEEEEENSA_6LayoutINSB_IJSE_SE_SE_EEENSB_IJNSC_ILi0EEES11_S11_EEEEENSB_IJNSA_10UnderscoreES14_S14_EEEEENS7_6detail27Sm100ImplicitGemmTileTraitsINSA_25SM100_TMA_2SM_LOAD_IM2COLENSA_14ComposedLayoutINSA_7SwizzleILi1ELi4ELi3EEENSA_18smem_ptr_flag_bitsILi8EEENSZ_INSB_IJNSC_ILi8EEESJ_EEENSB_IJSJ_SE_EEEEEEEvEENS18_INSA_18SM100_TMA_2SM_LOADES1J_vEEEENS_8epilogue10collective18CollectiveEpilogueINS1O_23Sm100TmaWarpSpecializedILi1ELi1ELi64ELb0ELb0EEEJNSB_IJNSC_ILi128EEESI_SK_EEENSB_IJNSZ_IS1T_SE_EENSZ_ISI_SE_EEEEESM_NSB_IJNSB_IJllllEEESE_S11_EEESM_S1Z_NS1O_6fusion15FusionCallbacksIS1S_NS20_17LinearCombinationISM_fSM_fLNS_15FloatRoundStyleE2EEES1U_S1X_JEEENSA_5SM1004TMEM4LOAD26SM100_TMEM_LOAD_32dp32b64xENSA_20SM90_TMA_LOAD_IM2COLENS1A_INS1B_ILi2ELi4ELi3EEES1E_NSZ_INSB_IJS1F_SI_EEENSB_IJSI_SE_EEEEEEENSA_39AutoVectorizingCopyWithAssumedAlignmentILi128EEENSA_21SM90_TMA_STORE_IM2COLES2F_S2H_S2H_EEEvvEEEEvNT_6ParamsE)
        /*0044*/ 	.word	0x00000008
.L_29:


//--------------------- .nv.compat                --------------------------
	.section	.nv.compat,"",@"SHT_CUDA_COMPAT_INFO"
	.align	4
        /*0000*/ 	.byte	0x02, 0x09, 0x01, 0x00, 0x02, 0x02, 0x02, 0x00, 0x02, 0x05, 0x05, 0x00, 0x03, 0x07, 0x01, 0x01
        /*0010*/ 	.byte	0x02, 0x03, 0x01, 0x00, 0x02, 0x06, 0x01, 0x00, 0x04, 0x0b, 0x08, 0x00, 0x09, 0x00, 0x00, 0x00
        /*0020*/ 	.byte	0x00, 0x00, 0x00, 0x00


//--------------------- .nv.info._ZN7cutlass13device_kernelINS_4conv6kernel13ConvUniversalINS1_16ConvProblemShapeILNS1_8OperatorE0ELi3EEENS1_10collective14CollectiveConvINS1_47MainloopSm100TmaUmmaWarpSpecializedImplicitGemmILS5_0ELi41ELi3ELi1ELi2EN4cute5tupleIJNSA_1CILi2EEENSC_ILi1EEESE_EEEEENSB_IJNSC_ILi256EEENSC_ILi64EEENSB_IJNSC_ILi32EEEEEEEEENS_12float_e4m3_tESM_NSA_8TiledMMAINSA_8MMA_AtomIJNSA_10MMA_TraitsINSA_25SM100_MMA_F8F6F4_2x1SM_SSEJSM_SM_fSH_SI_NSA_17integral_constantINSA_4UMMA5MajorELST_0EEESU_NSR_INSS_7ScaleInELSV_0EEESW_EEEEEENSA_6LayoutINSB_IJSE_SE_SE_EEENSB_IJNSC_ILi0EEES11_S11_EEEEENSB_IJNSA_10UnderscoreES14_S14_EEEEENS7_6detail27Sm100ImplicitGemmTileTraitsINSA_25SM100_TMA_2SM_LOAD_IM2COLENSA_14ComposedLayoutINSA_7SwizzleILi1ELi4ELi3EEENSA_18smem_ptr_flag_bitsILi8EEENSZ_INSB_IJNSC_ILi8EEESJ_EEENSB_IJSJ_SE_EEEEEEEvEENS18_INSA_18SM100_TMA_2SM_LOADES1J_vEEEENS_8epilogue10collective18CollectiveEpilogueINS1O_23Sm100TmaWarpSpecializedILi1ELi1ELi64ELb0ELb0EEEJNSB_IJNSC_ILi128EEESI_SK_EEENSB_IJNSZ_IS1T_SE_EENSZ_ISI_SE_EEEEESM_NSB_IJNSB_IJllllEEESE_S11_EEESM_S1Z_NS1O_6fusion15FusionCallbacksIS1S_NS20_17LinearCombinationISM_fSM_fLNS_15FloatRoundStyleE2EEES1U_S1X_JEEENSA_5SM1004TMEM4LOAD26SM100_TMEM_LOAD_32dp32b64xENSA_20SM90_TMA_LOAD_IM2COLENS1A_INS1B_ILi2ELi4ELi3EEES1E_NSZ_INSB_IJS1F_SI_EEENSB_IJSI_SE_EEEEEEENSA_39AutoVectorizingCopyWithAssumedAlignmentILi128EEENSA_21SM90_TMA_STORE_IM2COLES2F_S2H_S2H_EEEvvEEEEvNT_6ParamsE --------------------------
	.section	.nv.info._ZN7cutlass13device_kernelINS_4conv6kernel13ConvUniversalINS1_16ConvProblemShapeILNS1_8OperatorE0ELi3EEENS1_10collective14CollectiveConvINS1_47MainloopSm100TmaUmmaWarpSpecializedImplicitGemmILS5_0ELi41ELi3ELi1ELi2EN4cute5tupleIJNSA_1CILi2EEENSC_ILi1EEESE_EEEEENSB_IJNSC_ILi256EEENSC_ILi64EEENSB_IJNSC_ILi32EEEEEEEEENS_12float_e4m3_tESM_NSA_8TiledMMAINSA_8MMA_AtomIJNSA_10MMA_TraitsINSA_25SM100_MMA_F8F6F4_2x1SM_SSEJSM_SM_fSH_SI_NSA_17integral_constantINSA_4UMMA5MajorELST_0EEESU_NSR_INSS_7ScaleInELSV_0EEESW_EEEEEENSA_6LayoutINSB_IJSE_SE_SE_EEENSB_IJNSC_ILi0EEES11_S11_EEEEENSB_IJNSA_10UnderscoreES14_S14_EEEEENS7_6detail27Sm100ImplicitGemmTileTraitsINSA_25SM100_TMA_2SM_LOAD_IM2COLENSA_14ComposedLayoutINSA_7SwizzleILi1ELi4ELi3EEENSA_18smem_ptr_flag_bitsILi8EEENSZ_INSB_IJNSC_ILi8EEESJ_EEENSB_IJSJ_SE_EEEEEEEvEENS18_INSA_18SM100_TMA_2SM_LOADES1J_vEEEENS_8epilogue10collective18CollectiveEpilogueINS1O_23Sm100TmaWarpSpecializedILi1ELi1ELi64ELb0ELb0EEEJNSB_IJNSC_ILi128EEESI_SK_EEENSB_IJNSZ_IS1T_SE_EENSZ_ISI_SE_EEEEESM_NSB_IJNSB_IJllllEEESE_S11_EEESM_S1Z_NS1O_6fusion15FusionCallbacksIS1S_NS20_17LinearCombinationISM_fSM_fLNS_15FloatRoundStyleE2EEES1U_S1X_JEEENSA_5SM1004TMEM4LOAD26SM100_TMEM_LOAD_32dp32b64xENSA_20SM90_TMA_LOAD_IM2COLENS1A_INS1B_ILi2ELi4ELi3EEES1E_NSZ_INSB_IJS1F_SI_EEENSB_IJSI_SE_EEEEEEENSA_39AutoVectorizingCopyWithAssumedAlignmentILi128EEENSA_21SM90_TMA_STORE_IM2COLES2F_S2H_S2H_EEEvvEEEEvNT_6ParamsE,"",@"SHT_CUDA_INFO"
	.sectionflags	@""
	.align	4


	//----- nvinfo : EIATTR_CUDA_API_VERSION
	.align		4
        /*0000*/ 	.byte	0x04, 0x37
        /*0002*/ 	.short	(.L_31 - .L_30)
.L_30:
        /*0004*/ 	.word	0x00000082


	//----- nvinfo : EIATTR_KPARAM_INFO
	.align		4
.L_31:
        /*0008*/ 	.byte	0x04, 0x17
        /*000a*/ 	.short	(.L_33 - .L_32)
.L_32:
        /*000c*/ 	.word	0x00000000
        /*0010*/ 	.short	0x0000
        /*0012*/ 	.short	0x0000
        /*0014*/ 	.byte	0x00, 0xf0, 0x01, 0x24


	//----- nvinfo : EIATTR_AT_ENTRY_FRAGMENTS
	.align		4
.L_33:
        /*0018*/ 	.byte	0x04, 0x4f
        /*001a*/ 	.short	(.L_35 - .L_34)


	//   ....[0]....
.L_34:
        /*001c*/ 	.word	0x00000007


	//----- nvinfo : EIATTR_RESERVED_SMEM_USED
	.align		4
.L_35:
        /*0020*/ 	.byte	0x01, 0x41
	.zero		2


	//----- nvinfo : EIATTR_SPARSE_MMA_MASK
	.align		4
        /*0024*/ 	.byte	0x03, 0x50
        /*0026*/ 	.short	0x0000


	//----- nvinfo : EIATTR_TCGEN05_2CTA_USED
	.align		4
        /*0028*/ 	.byte	0x01, 0x52
	.zero		2


	//----- nvinfo : EIATTR_MAXREG_COUNT
	.align		4
        /*002c*/ 	.byte	0x03, 0x1b
        /*002e*/ 	.short	0x00ff


	//----- nvinfo : EIATTR_NUM_BARRIERS
	.align		4
        /*0030*/ 	.byte	0x02, 0x4c
        /*0032*/ 	.byte	0x07
	.zero		1


	//----- nvinfo : EIATTR_EXTERNS
	.align		4
        /*0034*/ 	.byte	0x04, 0x0f
        /*0036*/ 	.short	(.L_37 - .L_36)


	//   ....[0]....
	.align		4
.L_36:
        /*0038*/ 	.word	index@(__assertfail)


	//----- nvinfo : EIATTR_MERCURY_ISA_VERSION
	.align		4
.L_37:
        /*003c*/ 	.byte	0x03, 0x5f
        /*003e*/ 	.short	0x0101


	//----- nvinfo : EIATTR_INT_WARP_WIDE_INSTR_OFFSETS
	.align		4
        /*0040*/ 	.byte	0x04, 0x31
        /*0042*/ 	.short	(.L_39 - .L_38)


	//   ....[0]....
.L_38:
        /*0044*/ 	.word	0x000010c0


	//   ....[1]....
        /*0048*/ 	.word	0x00001170


	//   ....[2]....
        /*004c*/ 	.word	0x00005de0


	//   ....[3]....
        /*0050*/ 	.word	0x00005e00


	//   ....[4]....
        /*0054*/ 	.word	0x00005e30


	//   ....[5]....
        /*0058*/ 	.word	0x000069a0


	//   ....[6]....
        /*005c*/ 	.word	0x00006c10


	//----- nvinfo : EIATTR_COOP_GROUP_MASK_REGIDS
	.align		4
.L_39:
        /*0060*/ 	.byte	0x04, 0x29
        /*0062*/ 	.short	(.L_41 - .L_40)


	//   ....[0]....
.L_40:
        /*0064*/ 	.word	0xffffffff


	//   ....[1]....
        /*0068*/ 	.word	0xffffffff


	//   ....[2]....
        /*006c*/ 	.word	0xffffffff


	//   ....[3]....
        /*0070*/ 	.word	0xffffffff


	//   ....[4]....
        /*0074*/ 	.word	0xffffffff


	//   ....[5]....
        /*0078*/ 	.word	0xffffffff


	//   ....[6]....
        /*007c*/ 	.word	0xffffffff


	//   ....[7]....
        /*0080*/ 	.word	0xffffffff


	//   ....[8]....
        /*0084*/ 	.word	0xffffffff


	//   ....[9]....
        /*0088*/ 	.word	0xffffffff


	//   ....[10]....
        /*008c*/ 	.word	0xffffffff


	//   ....[11]....
        /*0090*/ 	.word	0xffffffff


	//   ....[12]....
        /*0094*/ 	.word	0xffffffff


	//----- nvinfo : EIATTR_COOP_GROUP_INSTR_OFFSETS
	.align		4
.L_41:
        /*0098*/ 	.byte	0x04, 0x28
        /*009a*/ 	.short	(.L_43 - .L_42)


	//   ....[0]....
.L_42:
        /*009c*/ 	.word	0x000000d0


	//   ....[1]....
        /*00a0*/ 	.word	0x00000540


	//   ....[2]....
        /*00a4*/ 	.word	0x00000bb0


	//   ....[3]....
        /*00a8*/ 	.word	0x00000cf0


	//   ....[4]....
        /*00ac*/ 	.word	0x00000df0


	//   ....[5]....
        /*00b0*/ 	.word	0x00000f40


	//   ....[6]....
        /*00b4*/ 	.word	0x000011e0


	//   ....[7]....
        /*00b8*/ 	.word	0x00002af0


	//   ....[8]....
        /*00bc*/ 	.word	0x00004e50


	//   ....[9]....
        /*00c0*/ 	.word	0x00005320


	//   ....[10]....
        /*00c4*/ 	.word	0x00005350


	//   ....[11]....
        /*00c8*/ 	.word	0x00005cf0


	//   ....[12]....
        /*00cc*/ 	.word	0x00005f00


	//----- nvinfo : EIATTR_VRC_CTA_INIT_COUNT
	.align		4
.L_43:
        /*00d0*/ 	.byte	0x02, 0x4a
        /*00d2*/ 	.byte	0x80
	.zero		1


	//----- nvinfo : EIATTR_SYSCALL_OFFSETS
	.align		4
        /*00d4*/ 	.byte	0x04, 0x46
        /*00d6*/ 	.short	(.L_45 - .L_44)


	//   ....[0]....
.L_44:
        /*00d8*/ 	.word	0x00007740


	//   ....[1]....
        /*00dc*/ 	.word	0x00007880


	//   ....[2]....
        /*00e0*/ 	.word	0x00008060


	//----- nvinfo : EIATTR_MBARRIER_INSTR_OFFSETS
	.align		4
.L_45:
        /*00e4*/ 	.byte	0x04, 0x39
        /*00e6*/ 	.short	(.L_47 - .L_46)


	//   ....[0]....
.L_46:
        /*00e8*/ 	.word	0x00000670
        /*00ec*/ 	.word	0x000000ff
        /*00f0*/ 	.word	0x00000000
        /*00f4*/ 	.short	0x0100
        /*00f6*/ 	.byte	0x04
	.zero		1


	//   ....[1]....
        /*00f8*/ 	.word	0x00000680
        /*00fc*/ 	.word	0x000000ff
        /*0100*/ 	.word	0x00000148
        /*0104*/ 	.short	0x0100
        /*0106*/ 	.byte	0x04
	.zero		1


	//   ....[2]....
        /*0108*/ 	.word	0x00000690
        /*010c*/ 	.word	0x000000ff
        /*0110*/ 	.word	0x00000008
        /*0114*/ 	.short	0x0100
        /*0116*/ 	.byte	0x04
	.zero		1


	//   ....[3]....
        /*0118*/ 	.word	0x000006a0
        /*011c*/ 	.word	0x000000ff
        /*0120*/ 	.word	0x00000150
        /*0124*/ 	.short	0x0100
        /*0126*/ 	.byte	0x04
	.zero		1


	//   ....[4]....
        /*0128*/ 	.word	0x000006b0
        /*012c*/ 	.word	0x000000ff
        /*0130*/ 	.word	0x00000010
        /*0134*/ 	.short	0x0100
        /*0136*/ 	.byte	0x04
	.zero		1


	//   ....[5]....
        /*0138*/ 	.word	0x000006c0
        /*013c*/ 	.word	0x000000ff
        /*0140*/ 	.word	0x00000158
        /*0144*/ 	.short	0x0100
        /*0146*/ 	.byte	0x04
	.zero		1


	//   ....[6]....
        /*0148*/ 	.word	0x000006d0
        /*014c*/ 	.word	0x000000ff
        /*0150*/ 	.word	0x00000018
        /*0154*/ 	.short	0x0100
        /*0156*/ 	.byte	0x04
	.zero		1


	//   ....[7]....
        /*0158*/ 	.word	0x000006e0
        /*015c*/ 	.word	0x000000ff
        /*0160*/ 	.word	0x00000160
        /*0164*/ 	.short	0x0100
        /*0166*/ 	.byte	0x04
	.zero		1


	//   ....[8]....
        /*0168*/ 	.word	0x000006f0
        /*016c*/ 	.word	0x000000ff
        /*0170*/ 	.word	0x00000020
        /*0174*/ 	.short	0x0100
        /*0176*/ 	.byte	0x04
	.zero		1


	//   ....[9]....
        /*0178*/ 	.word	0x00000700
        /*017c*/ 	.word	0x000000ff
        /*0180*/ 	.word	0x00000168
        /*0184*/ 	.short	0x0100
        /*0186*/ 	.byte	0x04
	.zero		1


	//   ....[10]....
        /*0188*/ 	.word	0x00000710
        /*018c*/ 	.word	0x000000ff
        /*0190*/ 	.word	0x00000028
        /*0194*/ 	.short	0x0100
        /*0196*/ 	.byte	0x04
	.zero		1


	//   ....[11]....
        /*0198*/ 	.word	0x00000720
        /*019c*/ 	.word	0x000000ff
        /*01a0*/ 	.word	0x00000170
        /*01a4*/ 	.short	0x0100
        /*01a6*/ 	.byte	0x04
	.zero		1


	//   ....[12]....
        /*01a8*/ 	.word	0x00000730
        /*01ac*/ 	.word	0x000000ff
        /*01b0*/ 	.word	0x00000030
        /*01b4*/ 	.short	0x0100
        /*01b6*/ 	.byte	0x04
	.zero		1


	//   ....[13]....
        /*01b8*/ 	.word	0x00000740
        /*01bc*/ 	.word	0x000000ff
        /*01c0*/ 	.word	0x00000178
        /*01c4*/ 	.short	0x0100
        /*01c6*/ 	.byte	0x04
	.zero		1


	//   ....[14]....
        /*01c8*/ 	.word	0x00000750
        /*01cc*/ 	.word	0x000000ff
        /*01d0*/ 	.word	0x00000038
        /*01d4*/ 	.short	0x0100
        /*01d6*/ 	.byte	0x04
	.zero		1


	//   ....[15]....
        /*01d8*/ 	.word	0x00000760
        /*01dc*/ 	.word	0x000000ff
        /*01e0*/ 	.word	0x00000180
        /*01e4*/ 	.short	0x0100
        /*01e6*/ 	.byte	0x04
	.zero		1


	//   ....[16]....
        /*01e8*/ 	.word	0x00000770
        /*01ec*/ 	.word	0x000000ff
        /*01f0*/ 	.word	0x00000040
        /*01f4*/ 	.short	0x0100
        /*01f6*/ 	.byte	0x04
	.zero		1


	//   ....[17]....
        /*01f8*/ 	.word	0x00000780
        /*01fc*/ 	.word	0x000000ff
        /*0200*/ 	.word	0x00000188
        /*0204*/ 	.short	0x0100
        /*0206*/ 	.byte	0x04
	.zero		1


	//   ....[18]....
        /*0208*/ 	.word	0x00000790
        /*020c*/ 	.word	0x000000ff
        /*0210*/ 	.word	0x00000048
        /*0214*/ 	.short	0x0100
        /*0216*/ 	.byte	0x04
	.zero		1


	//   ....[19]....
        /*0218*/ 	.word	0x000007a0
        /*021c*/ 	.word	0x000000ff
        /*0220*/ 	.word	0x00000190
        /*0224*/ 	.short	0x0100
        /*0226*/ 	.byte	0x04
	.zero		1


	//   ....[20]....
        /*0228*/ 	.word	0x000007b0
        /*022c*/ 	.word	0x000000ff
        /*0230*/ 	.word	0x00000050
        /*0234*/ 	.short	0x0100
        /*0236*/ 	.byte	0x04
	.zero		1


	//   ....[21]....
        /*0238*/ 	.word	0x000007c0
        /*023c*/ 	.word	0x000000ff
        /*0240*/ 	.word	0x00000198
        /*0244*/ 	.short	0x0100
        /*0246*/ 	.byte	0x04
	.zero		1


	//   ....[22]....
        /*0248*/ 	.word	0x000007d0
        /*024c*/ 	.word	0x000000ff
        /*0250*/ 	.word	0x00000058
        /*0254*/ 	.short	0x0100
        /*0256*/ 	.byte	0x04
	.zero		1


	//   ....[23]....
        /*0258*/ 	.word	0x000007e0
        /*025c*/ 	.word	0x000000ff
        /*0260*/ 	.word	0x000001a0
        /*0264*/ 	.short	0x0100
        /*0266*/ 	.byte	0x04
	.zero		1


	//   ....[24]....
        /*0268*/ 	.word	0x000007f0
        /*026c*/ 	.word	0x000000ff
        /*0270*/ 	.word	0x00000060
        /*0274*/ 	.short	0x0100
        /*0276*/ 	.byte	0x04
	.zero		1


	//   ....[25]....
        /*0278*/ 	.word	0x00000800
        /*027c*/ 	.word	0x000000ff
        /*0280*/ 	.word	0x000001a8
        /*0284*/ 	.short	0x0100
        /*0286*/ 	.byte	0x04
	.zero		1


	//   ....[26]....
        /*0288*/ 	.word	0x00000810
        /*028c*/ 	.word	0x000000ff
        /*0290*/ 	.word	0x00000068
        /*0294*/ 	.short	0x0100
        /*0296*/ 	.byte	0x04
	.zero		1


	//   ....[27]....
        /*0298*/ 	.word	0x00000820
        /*029c*/ 	.word	0x000000ff
        /*02a0*/ 	.word	0x000001b0
        /*02a4*/ 	.short	0x0100
        /*02a6*/ 	.byte	0x04
	.zero		1


	//   ....[28]....
        /*02a8*/ 	.word	0x00000830
        /*02ac*/ 	.word	0x000000ff
        /*02b0*/ 	.word	0x00000070
        /*02b4*/ 	.short	0x0100
        /*02b6*/ 	.byte	0x04
	.zero		1


	//   ....[29]....
        /*02b8*/ 	.word	0x00000840
        /*02bc*/ 	.word	0x000000ff
        /*02c0*/ 	.word	0x000001b8
        /*02c4*/ 	.short	0x0100
        /*02c6*/ 	.byte	0x04
	.zero		1


	//   ....[30]....
        /*02c8*/ 	.word	0x00000850
        /*02cc*/ 	.word	0x000000ff
        /*02d0*/ 	.word	0x00000078
        /*02d4*/ 	.short	0x0100
        /*02d6*/ 	.byte	0x04
	.zero		1


	//   ....[31]....
        /*02d8*/ 	.word	0x00000860
        /*02dc*/ 	.word	0x000000ff
        /*02e0*/ 	.word	0x000001c0
        /*02e4*/ 	.short	0x0100
        /*02e6*/ 	.byte	0x04
	.zero		1


	//   ....[32]....
        /*02e8*/ 	.word	0x00000870
        /*02ec*/ 	.word	0x000000ff
        /*02f0*/ 	.word	0x00000080
        /*02f4*/ 	.short	0x0100
        /*02f6*/ 	.byte	0x04
	.zero		1


	//   ....[33]....
        /*02f8*/ 	.word	0x00000880
        /*02fc*/ 	.word	0x000000ff
        /*0300*/ 	.word	0x000001c8
        /*0304*/ 	.short	0x0100
        /*0306*/ 	.byte	0x04
	.zero		1


	//   ....[34]....
        /*0308*/ 	.word	0x00000890
        /*030c*/ 	.word	0x000000ff
        /*0310*/ 	.word	0x00000088
        /*0314*/ 	.short	0x0100
        /*0316*/ 	.byte	0x04
	.zero		1


	//   ....[35]....
        /*0318*/ 	.word	0x000008a0
        /*031c*/ 	.word	0x000000ff
        /*0320*/ 	.word	0x000001d0
        /*0324*/ 	.short	0x0100
        /*0326*/ 	.byte	0x04
	.zero		1


	//   ....[36]....
        /*0328*/ 	.word	0x000008b0
        /*032c*/ 	.word	0x000000ff
        /*0330*/ 	.word	0x00000090
        /*0334*/ 	.short	0x0100
        /*0336*/ 	.byte	0x04
	.zero		1


	//   ....[37]....
        /*0338*/ 	.word	0x000008c0
        /*033c*/ 	.word	0x000000ff
        /*0340*/ 	.word	0x000001d8
        /*0344*/ 	.short	0x0100
        /*0346*/ 	.byte	0x04
	.zero		1


	//   ....[38]....
        /*0348*/ 	.word	0x000008d0
        /*034c*/ 	.word	0x000000ff
        /*0350*/ 	.word	0x00000098
        /*0354*/ 	.short	0x0100
        /*0356*/ 	.byte	0x04
	.zero		1


	//   ....[39]....
        /*0358*/ 	.word	0x000008e0
        /*035c*/ 	.word	0x000000ff
        /*0360*/ 	.word	0x000001e0
        /*0364*/ 	.short	0x0100
        /*0366*/ 	.byte	0x04
	.zero		1


	//   ....[40]....
        /*0368*/ 	.word	0x000008f0
        /*036c*/ 	.word	0x000000ff
        /*0370*/ 	.word	0x000000a0
        /*0374*/ 	.short	0x0100
        /*0376*/ 	.byte	0x04
	.zero		1


	//   ....[41]....
        /*0378*/ 	.word	0x00000900
        /*037c*/ 	.word	0x000000ff
        /*0380*/ 	.word	0x000001e8
        /*0384*/ 	.short	0x0100
        /*0386*/ 	.byte	0x04
	.zero		1


	//   ....[42]....
        /*0388*/ 	.word	0x00000910
        /*038c*/ 	.word	0x000000ff
        /*0390*/ 	.word	0x000000a8
        /*0394*/ 	.short	0x0100
        /*0396*/ 	.byte	0x04
	.zero		1


	//   ....[43]....
        /*0398*/ 	.word	0x00000920
        /*039c*/ 	.word	0x000000ff
        /*03a0*/ 	.word	0x000001f0
        /*03a4*/ 	.short	0x0100
        /*03a6*/ 	.byte	0x04
	.zero		1


	//   ....[44]....
        /*03a8*/ 	.word	0x00000930
        /*03ac*/ 	.word	0x000000ff
        /*03b0*/ 	.word	0x000000b0
        /*03b4*/ 	.short	0x0100
        /*03b6*/ 	.byte	0x04
	.zero		1


	//   ....[45]....
        /*03b8*/ 	.word	0x00000940
        /*03bc*/ 	.word	0x000000ff
        /*03c0*/ 	.word	0x000001f8
        /*03c4*/ 	.short	0x0100
        /*03c6*/ 	.byte	0x04
	.zero		1


	//   ....[46]....
        /*03c8*/ 	.word	0x00000950
        /*03cc*/ 	.word	0x000000ff
        /*03d0*/ 	.word	0x000000b8
        /*03d4*/ 	.short	0x0100
        /*03d6*/ 	.byte	0x04
	.zero		1


	//   ....[47]....
        /*03d8*/ 	.word	0x00000960
        /*03dc*/ 	.word	0x000000ff
        /*03e0*/ 	.word	0x00000200
        /*03e4*/ 	.short	0x0100
        /*03e6*/ 	.byte	0x04
	.zero		1


	//   ....[48]....
        /*03e8*/ 	.word	0x00000970
        /*03ec*/ 	.word	0x000000ff
        /*03f0*/ 	.word	0x000000c0
        /*03f4*/ 	.short	0x0100
        /*03f6*/ 	.byte	0x04
	.zero		1


	//   ....[49]....
        /*03f8*/ 	.word	0x00000980
        /*03fc*/ 	.word	0x000000ff
        /*0400*/ 	.word	0x00000208
        /*0404*/ 	.short	0x0100
        /*0406*/ 	.byte	0x04
	.zero		1


	//   ....[50]....
        /*0408*/ 	.word	0x00000990
        /*040c*/ 	.word	0x000000ff
        /*0410*/ 	.word	0x000000c8
        /*0414*/ 	.short	0x0100
        /*0416*/ 	.byte	0x04
	.zero		1


	//   ....[51]....
        /*0418*/ 	.word	0x000009a0
        /*041c*/ 	.word	0x000000ff
        /*0420*/ 	.word	0x00000210
        /*0424*/ 	.short	0x0100
        /*0426*/ 	.byte	0x04
	.zero		1


	//   ....[52]....
        /*0428*/ 	.word	0x000009b0
        /*042c*/ 	.word	0x000000ff
        /*0430*/ 	.word	0x000000d0
        /*0434*/ 	.short	0x0100
        /*0436*/ 	.byte	0x04
	.zero		1


	//   ....[53]....
        /*0438*/ 	.word	0x000009c0
        /*043c*/ 	.word	0x000000ff
        /*0440*/ 	.word	0x00000218
        /*0444*/ 	.short	0x0100
        /*0446*/ 	.byte	0x04
	.zero		1


	//   ....[54]....
        /*0448*/ 	.word	0x000009d0
        /*044c*/ 	.word	0x000000ff
        /*0450*/ 	.word	0x000000d8
        /*0454*/ 	.short	0x0100
        /*0456*/ 	.byte	0x04
	.zero		1


	//   ....[55]....
        /*0458*/ 	.word	0x000009e0
        /*045c*/ 	.word	0x000000ff
        /*0460*/ 	.word	0x00000220
        /*0464*/ 	.short	0x0100
        /*0466*/ 	.byte	0x04
	.zero		1


	//   ....[56]....
        /*0468*/ 	.word	0x000009f0
        /*046c*/ 	.word	0x000000ff
        /*0470*/ 	.word	0x000000e0
        /*0474*/ 	.short	0x0100
        /*0476*/ 	.byte	0x04
	.zero		1


	//   ....[57]....
        /*0478*/ 	.word	0x00000a00
        /*047c*/ 	.word	0x000000ff
        /*0480*/ 	.word	0x00000228
        /*0484*/ 	.short	0x0100
        /*0486*/ 	.byte	0x04
	.zero		1


	//   ....[58]....
        /*0488*/ 	.word	0x00000a10
        /*048c*/ 	.word	0x000000ff
        /*0490*/ 	.word	0x000000e8
        /*0494*/ 	.short	0x0100
        /*0496*/ 	.byte	0x04
	.zero		1


	//   ....[59]....
        /*0498*/ 	.word	0x00000a20
        /*049c*/ 	.word	0x000000ff
        /*04a0*/ 	.word	0x00000230
        /*04a4*/ 	.short	0x0100
        /*04a6*/ 	.byte	0x04
	.zero		1


	//   ....[60]....
        /*04a8*/ 	.word	0x00000a30
        /*04ac*/ 	.word	0x000000ff
        /*04b0*/ 	.word	0x000000f0
        /*04b4*/ 	.short	0x0100
        /*04b6*/ 	.byte	0x04
	.zero		1


	//   ....[61]....
        /*04b8*/ 	.word	0x00000a40
        /*04bc*/ 	.word	0x000000ff
        /*04c0*/ 	.word	0x00000238
        /*04c4*/ 	.short	0x0100
        /*04c6*/ 	.byte	0x04
	.zero		1


	//   ....[62]....
        /*04c8*/ 	.word	0x00000a50
        /*04cc*/ 	.word	0x000000ff
        /*04d0*/ 	.word	0x000000f8
        /*04d4*/ 	.short	0x0100
        /*04d6*/ 	.byte	0x04
	.zero		1


	//   ....[63]....
        /*04d8*/ 	.word	0x00000a60
        /*04dc*/ 	.word	0x000000ff
        /*04e0*/ 	.word	0x00000240
        /*04e4*/ 	.short	0x0100
        /*04e6*/ 	.byte	0x04
	.zero		1


	//   ....[64]....
        /*04e8*/ 	.word	0x00000a70
        /*04ec*/ 	.word	0x000000ff
        /*04f0*/ 	.word	0x00000100
        /*04f4*/ 	.short	0x0100
        /*04f6*/ 	.byte	0x04
	.zero		1


	//   ....[65]....
        /*04f8*/ 	.word	0x00000a80
        /*04fc*/ 	.word	0x000000ff
        /*0500*/ 	.word	0x00000248
        /*0504*/ 	.short	0x0100
        /*0506*/ 	.byte	0x04
	.zero		1


	//   ....[66]....
        /*0508*/ 	.word	0x00000a90
        /*050c*/ 	.word	0x000000ff
        /*0510*/ 	.word	0x00000108
        /*0514*/ 	.short	0x0100
        /*0516*/ 	.byte	0x04
	.zero		1


	//   ....[67]....
        /*0518*/ 	.word	0x00000aa0
        /*051c*/ 	.word	0x000000ff
        /*0520*/ 	.word	0x00000250
        /*0524*/ 	.short	0x0100
        /*0526*/ 	.byte	0x04
	.zero		1


	//   ....[68]....
        /*0528*/ 	.word	0x00000ab0
        /*052c*/ 	.word	0x000000ff
        /*0530*/ 	.word	0x00000110
        /*0534*/ 	.short	0x0100
        /*0536*/ 	.byte	0x04
	.zero		1


	//   ....[69]....
        /*0538*/ 	.word	0x00000ac0
        /*053c*/ 	.word	0x000000ff
        /*0540*/ 	.word	0x00000258
        /*0544*/ 	.short	0x0100
        /*0546*/ 	.byte	0x04
	.zero		1


	//   ....[70]....
        /*0548*/ 	.word	0x00000ad0
        /*054c*/ 	.word	0x000000ff
        /*0550*/ 	.word	0x00000118
        /*0554*/ 	.short	0x0100
        /*0556*/ 	.byte	0x04
	.zero		1


	//   ....[71]....
        /*0558*/ 	.word	0x00000ae0
        /*055c*/ 	.word	0x000000ff
        /*0560*/ 	.word	0x00000260
        /*0564*/ 	.short	0x0100
        /*0566*/ 	.byte	0x04
	.zero		1


	//   ....[72]....
        /*0568*/ 	.word	0x00000af0
        /*056c*/ 	.word	0x000000ff
        /*0570*/ 	.word	0x00000120
        /*0574*/ 	.short	0x0100
        /*0576*/ 	.byte	0x04
	.zero		1


	//   ....[73]....
        /*0578*/ 	.word	0x00000b00
        /*057c*/ 	.word	0x000000ff
        /*0580*/ 	.word	0x00000268
        /*0584*/ 	.short	0x0100
        /*0586*/ 	.byte	0x04
	.zero		1


	//   ....[74]....
        /*0588*/ 	.word	0x00000b10
        /*058c*/ 	.word	0x000000ff
        /*0590*/ 	.word	0x00000128
        /*0594*/ 	.short	0x0100
        /*0596*/ 	.byte	0x04
	.zero		1


	//   ....[75]....
        /*0598*/ 	.word	0x00000b20
        /*059c*/ 	.word	0x000000ff
        /*05a0*/ 	.word	0x00000270
        /*05a4*/ 	.short	0x0100
        /*05a6*/ 	.byte	0x04
	.zero		1


	//   ....[76]....
        /*05a8*/ 	.word	0x00000b30
        /*05ac*/ 	.word	0x000000ff
        /*05b0*/ 	.word	0x00000130
        /*05b4*/ 	.short	0x0100
        /*05b6*/ 	.byte	0x04
	.zero		1


	//   ....[77]....
        /*05b8*/ 	.word	0x00000b40
        /*05bc*/ 	.word	0x000000ff
        /*05c0*/ 	.word	0x00000278
        /*05c4*/ 	.short	0x0100
        /*05c6*/ 	.byte	0x04
	.zero		1


	//   ....[78]....
        /*05c8*/ 	.word	0x00000b50
        /*05cc*/ 	.word	0x000000ff
        /*05d0*/ 	.word	0x00000138
        /*05d4*/ 	.short	0x0100
        /*05d6*/ 	.byte	0x04
	.zero		1


	//   ....[79]....
        /*05d8*/ 	.word	0x00000b60
        /*05dc*/ 	.word	0x000000ff
        /*05e0*/ 	.word	0x00000280
        /*05e4*/ 	.short	0x0100
        /*05e6*/ 	.byte	0x04
	.zero		1


	//   ....[80]....
        /*05e8*/ 	.word	0x00000b70
        /*05ec*/ 	.word	0x000000ff
        /*05f0*/ 	.word	0x00000140
        /*05f4*/ 	.short	0x0100
        /*05f6*/ 	.byte	0x04
	.zero		1


	//   ....[81]....
        /*05f8*/ 	.word	0x00000b80
        /*05fc*/ 	.word	0x000000ff
        /*0600*/ 	.word	0x00000288
        /*0604*/ 	.short	0x0100
        /*0606*/ 	.byte	0x04
	.zero		1


	//   ....[82]....
        /*0608*/ 	.word	0x00000cc0
        /*060c*/ 	.word	0x000000ff
        /*0610*/ 	.word	0x00000290
        /*0614*/ 	.short	0x0100
        /*0616*/ 	.byte	0x04
	.zero		1


	//   ....[83]....
        /*0618*/ 	.word	0x00000cd0
        /*061c*/ 	.word	0x000000ff
        /*0620*/ 	.word	0x00000298
        /*0624*/ 	.short	0x0100
        /*0626*/ 	.byte	0x04
	.zero		1


	//   ....[84]....
        /*0628*/ 	.word	0x00000dc0
        /*062c*/ 	.word	0x000000ff
        /*0630*/ 	.word	0x000002a0
        /*0634*/ 	.short	0x0100
        /*0636*/ 	.byte	0x04
	.zero		1


	//   ....[85]....
        /*0638*/ 	.word	0x00000dd0
        /*063c*/ 	.word	0x000000ff
        /*0640*/ 	.word	0x000002a8
        /*0644*/ 	.short	0x0100
        /*0646*/ 	.byte	0x04
	.zero		1


	//   ....[86]....
        /*0648*/ 	.word	0x00000f10
        /*064c*/ 	.word	0x000000ff
        /*0650*/ 	.word	0x000002b0
        /*0654*/ 	.short	0x0100
        /*0656*/ 	.byte	0x06
	.zero		1


	//   ....[87]....
        /*0658*/ 	.word	0x00000f20
        /*065c*/ 	.word	0x000000ff
        /*0660*/ 	.word	0x000002b8
        /*0664*/ 	.short	0x0100
        /*0666*/ 	.byte	0x06
	.zero		1


	//   ....[88]....
        /*0668*/ 	.word	0x00001060
        /*066c*/ 	.word	0x000000ff
        /*0670*/ 	.word	0x000002c0
        /*0674*/ 	.short	0x0100
        /*0676*/ 	.byte	0x04
	.zero		1


	//   ....[89]....
        /*0678*/ 	.word	0x00001070
        /*067c*/ 	.word	0x000000ff
        /*0680*/ 	.word	0x000002d0
        /*0684*/ 	.short	0x0100
        /*0686*/ 	.byte	0x04
	.zero		1


	//   ....[90]....
        /*0688*/ 	.word	0x00001080
        /*068c*/ 	.word	0x000000ff
        /*0690*/ 	.word	0x000002c8
        /*0694*/ 	.short	0x0100
        /*0696*/ 	.byte	0x04
	.zero		1


	//   ....[91]....
        /*0698*/ 	.word	0x00001090
        /*069c*/ 	.word	0x000000ff
        /*06a0*/ 	.word	0x000002d8
        /*06a4*/ 	.short	0x0100
        /*06a6*/ 	.byte	0x04
	.zero		1


	//   ....[92]....
        /*06a8*/ 	.word	0x00001190
        /*06ac*/ 	.word	0x000000ff
        /*06b0*/ 	.word	0x000002e0
        /*06b4*/ 	.short	0x0100
        /*06b6*/ 	.byte	0x06
	.zero		1


	//   ....[93]....
        /*06b8*/ 	.word	0x00001cd0
        /*06bc*/ 	.word	0x000000ff
        /*06c0*/ 	.word	0x00000148
        /*06c4*/ 	.short	0x010a
        /*06c6*/ 	.byte	0x04
	.zero		1


	//   ....[94]....
        /*06c8*/ 	.word	0x00002020
        /*06cc*/ 	.word	0x000000ff
        /*06d0*/ 	.word	0x00000148
        /*06d4*/ 	.short	0x010a
        /*06d6*/ 	.byte	0x09
	.zero		1


	//   ....[95]....
        /*06d8*/ 	.word	0x000021d0
        /*06dc*/ 	.word	0x000000ff
        /*06e0*/ 	.word	0x00000148
        /*06e4*/ 	.short	0x010a
        /*06e6*/ 	.byte	0x08
	.zero		1


	//   ....[96]....
        /*06e8*/ 	.word	0x00002400
        /*06ec*/ 	.word	0x000000ff
        /*06f0*/ 	.word	0x000002a8
        /*06f4*/ 	.short	0x0101
        /*06f6*/ 	.byte	0x1e
	.zero		1


	//   ....[97]....
        /*06f8*/ 	.word	0x00002430
        /*06fc*/ 	.word	0x000000ff
        /*0700*/ 	.word	0x00000148
        /*0704*/ 	.short	0x010a
        /*0706*/ 	.byte	0x04
	.zero		1


	//   ....[98]....
        /*0708*/ 	.word	0x00002710
        /*070c*/ 	.word	0x000000ff
        /*0710*/ 	.word	0x00000148
        /*0714*/ 	.short	0x010a
        /*0716*/ 	.byte	0x09
	.zero		1


	//   ....[99]....
        /*0718*/ 	.word	0x000028c0
        /*071c*/ 	.word	0x000000ff
        /*0720*/ 	.word	0x00000148
        /*0724*/ 	.short	0x010a
        /*0726*/ 	.byte	0x08
	.zero		1


	//   ....[100]....
        /*0728*/ 	.word	0x00002b00
        /*072c*/ 	.word	0x000000ff
        /*0730*/ 	.word	0x000002b0
        /*0734*/ 	.short	0x010a
        /*0736*/ 	.byte	0x1e
	.zero		1


	//   ....[101]....
        /*0738*/ 	.word	0x00002bc0
        /*073c*/ 	.word	0x000000ff
        /*0740*/ 	.word	0x00000000
        /*0744*/ 	.short	0x0101
        /*0746*/ 	.byte	0x04
	.zero		1


	//   ....[102]....
        /*0748*/ 	.word	0x000031b0
        /*074c*/ 	.word	0x000000ff
        /*0750*/ 	.word	0x00000000
        /*0754*/ 	.short	0x010a
        /*0756*/ 	.byte	0x04
	.zero		1


	//   ....[103]....
        /*0758*/ 	.word	0x00003250
        /*075c*/ 	.word	0x000000ff
        /*0760*/ 	.word	0x00000000
        /*0764*/ 	.short	0x010a
        /*0766*/ 	.byte	0x05
	.zero		1


	//   ....[104]....
        /*0768*/ 	.word	0x000032f0
        /*076c*/ 	.word	0x000000ff
        /*0770*/ 	.word	0x00000000
        /*0774*/ 	.short	0x010a
        /*0776*/ 	.byte	0x05
	.zero		1


	//   ....[105]....
        /*0778*/ 	.word	0x00003390
        /*077c*/ 	.word	0x000000ff
        /*0780*/ 	.word	0x00000000
        /*0784*/ 	.short	0x010a
        /*0786*/ 	.byte	0x05
	.zero		1


	//   ....[106]....
        /*0788*/ 	.word	0x00003430
        /*078c*/ 	.word	0x000000ff
        /*0790*/ 	.word	0x00000000
        /*0794*/ 	.short	0x010a
        /*0796*/ 	.byte	0x05
	.zero		1


	//   ....[107]....
        /*0798*/ 	.word	0x000034d0
        /*079c*/ 	.word	0x000000ff
        /*07a0*/ 	.word	0x00000000
        /*07a4*/ 	.short	0x010a
        /*07a6*/ 	.byte	0x05
	.zero		1


	//   ....[108]....
        /*07a8*/ 	.word	0x00003570
        /*07ac*/ 	.word	0x000000ff
        /*07b0*/ 	.word	0x00000000
        /*07b4*/ 	.short	0x010a
        /*07b6*/ 	.byte	0x05
	.zero		1


	//   ....[109]....
        /*07b8*/ 	.word	0x00003610
        /*07bc*/ 	.word	0x000000ff
        /*07c0*/ 	.word	0x00000000
        /*07c4*/ 	.short	0x010a
        /*07c6*/ 	.byte	0x05
	.zero		1


	//   ....[110]....
        /*07c8*/ 	.word	0x000036b0
        /*07cc*/ 	.word	0x000000ff
        /*07d0*/ 	.word	0x00000000
        /*07d4*/ 	.short	0x010a
        /*07d6*/ 	.byte	0x05
	.zero		1


	//   ....[111]....
        /*07d8*/ 	.word	0x00003750
        /*07dc*/ 	.word	0x000000ff
        /*07e0*/ 	.word	0x00000000
        /*07e4*/ 	.short	0x010a
        /*07e6*/ 	.byte	0x05
	.zero		1


	//   ....[112]....
        /*07e8*/ 	.word	0x000037f0
        /*07ec*/ 	.word	0x000000ff
        /*07f0*/ 	.word	0x00000000
        /*07f4*/ 	.short	0x010a
        /*07f6*/ 	.byte	0x05
	.zero		1


	//   ....[113]....
        /*07f8*/ 	.word	0x00003890
        /*07fc*/ 	.word	0x000000ff
        /*0800*/ 	.word	0x00000000
        /*0804*/ 	.short	0x010a
        /*0806*/ 	.byte	0x05
	.zero		1


	//   ....[114]....
        /*0808*/ 	.word	0x00003930
        /*080c*/ 	.word	0x000000ff
        /*0810*/ 	.word	0x00000000
        /*0814*/ 	.short	0x010a
        /*0816*/ 	.byte	0x05
	.zero		1


	//   ....[115]....
        /*0818*/ 	.word	0x000039d0
        /*081c*/ 	.word	0x000000ff
        /*0820*/ 	.word	0x00000000
        /*0824*/ 	.short	0x010a
        /*0826*/ 	.byte	0x05
	.zero		1


	//   ....[116]....
        /*0828*/ 	.word	0x00003a70
        /*082c*/ 	.word	0x000000ff
        /*0830*/ 	.word	0x00000000
        /*0834*/ 	.short	0x010a
        /*0836*/ 	.byte	0x05
	.zero		1


	//   ....[117]....
        /*0838*/ 	.word	0x00003b10
        /*083c*/ 	.word	0x000000ff
        /*0840*/ 	.word	0x00000000
        /*0844*/ 	.short	0x010a
        /*0846*/ 	.byte	0x05
	.zero		1


	//   ....[118]....
        /*0848*/ 	.word	0x00003bb0
        /*084c*/ 	.word	0x000000ff
        /*0850*/ 	.word	0x00000000
        /*0854*/ 	.short	0x010a
        /*0856*/ 	.byte	0x05
	.zero		1


	//   ....[119]....
        /*0858*/ 	.word	0x00003c50
        /*085c*/ 	.word	0x000000ff
        /*0860*/ 	.word	0x00000000
        /*0864*/ 	.short	0x010a
        /*0866*/ 	.byte	0x05
	.zero		1


	//   ....[120]....
        /*0868*/ 	.word	0x00003cf0
        /*086c*/ 	.word	0x000000ff
        /*0870*/ 	.word	0x00000000
        /*0874*/ 	.short	0x010a
        /*0876*/ 	.byte	0x05
	.zero		1


	//   ....[121]....
        /*0878*/ 	.word	0x00003d90
        /*087c*/ 	.word	0x000000ff
        /*0880*/ 	.word	0x00000000
        /*0884*/ 	.short	0x010a
        /*0886*/ 	.byte	0x05
	.zero		1


	//   ....[122]....
        /*0888*/ 	.word	0x00003e30
        /*088c*/ 	.word	0x000000ff
        /*0890*/ 	.word	0x00000000
        /*0894*/ 	.short	0x010a
        /*0896*/ 	.byte	0x05
	.zero		1


	//   ....[123]....
        /*0898*/ 	.word	0x00003ed0
        /*089c*/ 	.word	0x000000ff
        /*08a0*/ 	.word	0x00000000
        /*08a4*/ 	.short	0x010a
        /*08a6*/ 	.byte	0x05
	.zero		1


	//   ....[124]....
        /*08a8*/ 	.word	0x00003f70
        /*08ac*/ 	.word	0x000000ff
        /*08b0*/ 	.word	0x00000000
        /*08b4*/ 	.short	0x010a
        /*08b6*/ 	.byte	0x05
	.zero		1


	//   ....[125]....
        /*08b8*/ 	.word	0x00004010
        /*08bc*/ 	.word	0x000000ff
        /*08c0*/ 	.word	0x00000000
        /*08c4*/ 	.short	0x010a
        /*08c6*/ 	.byte	0x05
	.zero		1


	//   ....[126]....
        /*08c8*/ 	.word	0x000040b0
        /*08cc*/ 	.word	0x000000ff
        /*08d0*/ 	.word	0x00000000
        /*08d4*/ 	.short	0x010a
        /*08d6*/ 	.byte	0x05
	.zero		1


	//   ....[127]....
        /*08d8*/ 	.word	0x00004150
        /*08dc*/ 	.word	0x000000ff
        /*08e0*/ 	.word	0x00000000
        /*08e4*/ 	.short	0x010a
        /*08e6*/ 	.byte	0x05
	.zero		1


	//   ....[128]....
        /*08e8*/ 	.word	0x000041f0
        /*08ec*/ 	.word	0x000000ff
        /*08f0*/ 	.word	0x00000000
        /*08f4*/ 	.short	0x010a
        /*08f6*/ 	.byte	0x05
	.zero		1


	//   ....[129]....
        /*08f8*/ 	.word	0x00004290
        /*08fc*/ 	.word	0x000000ff
        /*0900*/ 	.word	0x00000000
        /*0904*/ 	.short	0x010a
        /*0906*/ 	.byte	0x05
	.zero		1


	//   ....[130]....
        /*0908*/ 	.word	0x00004330
        /*090c*/ 	.word	0x000000ff
        /*0910*/ 	.word	0x00000000
        /*0914*/ 	.short	0x010a
        /*0916*/ 	.byte	0x05
	.zero		1


	//   ....[131]....
        /*0918*/ 	.word	0x000043d0
        /*091c*/ 	.word	0x000000ff
        /*0920*/ 	.word	0x00000000
        /*0924*/ 	.short	0x010a
        /*0926*/ 	.byte	0x05
	.zero		1


	//   ....[132]....
        /*0928*/ 	.word	0x00004470
        /*092c*/ 	.word	0x000000ff
        /*0930*/ 	.word	0x00000000
        /*0934*/ 	.short	0x010a
        /*0936*/ 	.byte	0x05
	.zero		1


	//   ....[133]....
        /*0938*/ 	.word	0x00004510
        /*093c*/ 	.word	0x000000ff
        /*0940*/ 	.word	0x00000000
        /*0944*/ 	.short	0x010a
        /*0946*/ 	.byte	0x05
	.zero		1


	//   ....[134]....
        /*0948*/ 	.word	0x000045b0
        /*094c*/ 	.word	0x000000ff
        /*0950*/ 	.word	0x00000000
        /*0954*/ 	.short	0x010a
        /*0956*/ 	.byte	0x05
	.zero		1


	//   ....[135]....
        /*0958*/ 	.word	0x00004650
        /*095c*/ 	.word	0x000000ff
        /*0960*/ 	.word	0x00000000
        /*0964*/ 	.short	0x010a
        /*0966*/ 	.byte	0x05
	.zero		1


	//   ....[136]....
        /*0968*/ 	.word	0x000046f0
        /*096c*/ 	.word	0x000000ff
        /*0970*/ 	.word	0x00000000
        /*0974*/ 	.short	0x010a
        /*0976*/ 	.byte	0x05
	.zero		1


	//   ....[137]....
        /*0978*/ 	.word	0x00004790
        /*097c*/ 	.word	0x000000ff
        /*0980*/ 	.word	0x00000000
        /*0984*/ 	.short	0x010a
        /*0986*/ 	.byte	0x05
	.zero		1


	//   ....[138]....
        /*0988*/ 	.word	0x00004830
        /*098c*/ 	.word	0x000000ff
        /*0990*/ 	.word	0x00000000
        /*0994*/ 	.short	0x010a
        /*0996*/ 	.byte	0x05
	.zero		1


	//   ....[139]....
        /*0998*/ 	.word	0x000048d0
        /*099c*/ 	.word	0x000000ff
        /*09a0*/ 	.word	0x00000000
        /*09a4*/ 	.short	0x010a
        /*09a6*/ 	.byte	0x05
	.zero		1


	//   ....[140]....
        /*09a8*/ 	.word	0x00004970
        /*09ac*/ 	.word	0x000000ff
        /*09b0*/ 	.word	0x00000000
        /*09b4*/ 	.short	0x010a
        /*09b6*/ 	.byte	0x05
	.zero		1


	//   ....[141]....
        /*09b8*/ 	.word	0x00004a10
        /*09bc*/ 	.word	0x000000ff
        /*09c0*/ 	.word	0x00000000
        /*09c4*/ 	.short	0x010a
        /*09c6*/ 	.byte	0x05
	.zero		1


	//   ....[142]....
        /*09c8*/ 	.word	0x00004ac0
        /*09cc*/ 	.word	0x00000000
        /*09d0*/ 	.word	0x00000000
        /*09d4*/ 	.short	0x010a
        /*09d6*/ 	.byte	0xff
	.zero		1


	//   ....[143]....
        /*09d8*/ 	.word	0x00004c10
        /*09dc*/ 	.word	0x000000ff
        /*09e0*/ 	.word	0x000002b8
        /*09e4*/ 	.short	0x010a
        /*09e6*/ 	.byte	0x04
	.zero		1


	//   ....[144]....
        /*09e8*/ 	.word	0x00004cb0
        /*09ec*/ 	.word	0x000000ff
        /*09f0*/ 	.word	0x000002b0
        /*09f4*/ 	.short	0x010a
        /*09f6*/ 	.byte	0x04
	.zero		1


	//   ....[145]....
        /*09f8*/ 	.word	0x00004d50
        /*09fc*/ 	.word	0x000000ff
        /*0a00*/ 	.word	0x00000000
        /*0a04*/ 	.short	0x0101
        /*0a06*/ 	.byte	0x05
	.zero		1


	//   ....[146]....
        /*0a08*/ 	.word	0x00004d90
        /*0a0c*/ 	.word	0x000000ff
        /*0a10*/ 	.word	0x000002b8
        /*0a14*/ 	.short	0x0106
        /*0a16*/ 	.byte	0x04
	.zero		1


	//   ....[147]....
        /*0a18*/ 	.word	0x00004dd0
        /*0a1c*/ 	.word	0x00000000
        /*0a20*/ 	.word	0x000002b8
        /*0a24*/ 	.short	0x010a
        /*0a26*/ 	.byte	0xff
	.zero		1


	//   ....[148]....
        /*0a28*/ 	.word	0x00005020
        /*0a2c*/ 	.word	0x000000ff
        /*0a30*/ 	.word	0x00000008
        /*0a34*/ 	.short	0x010a
        /*0a36*/ 	.byte	0x05
	.zero		1


	//   ....[149]....
        /*0a38*/ 	.word	0x00005040
        /*0a3c*/ 	.word	0x000000ff
        /*0a40*/ 	.word	0x00000008
        /*0a44*/ 	.short	0x010a
        /*0a46*/ 	.byte	0x05
	.zero		1


	//   ....[150]....
        /*0a48*/ 	.word	0x000051d0
        /*0a4c*/ 	.word	0x000000ff
        /*0a50*/ 	.word	0x00000008
        /*0a54*/ 	.short	0x010a
        /*0a56*/ 	.byte	0x05
	.zero		1


	//   ....[151]....
        /*0a58*/ 	.word	0x000051f0
        /*0a5c*/ 	.word	0x000000ff
        /*0a60*/ 	.word	0x00000008
        /*0a64*/ 	.short	0x010a
        /*0a66*/ 	.byte	0x05
	.zero		1


	//   ....[152]....
        /*0a68*/ 	.word	0x000052b0
        /*0a6c*/ 	.word	0x000000ff
        /*0a70*/ 	.word	0x00000000
        /*0a74*/ 	.short	0x0101
        /*0a76*/ 	.byte	0x04
	.zero		1


	//   ....[153]....
        /*0a78*/ 	.word	0x000055f0
        /*0a7c*/ 	.word	0x000000ff
        /*0a80*/ 	.word	0x000002b0
        /*0a84*/ 	.short	0x010a
        /*0a86*/ 	.byte	0x0e
	.zero		1


	//   ....[154]....
        /*0a88*/ 	.word	0x00005690
        /*0a8c*/ 	.word	0x000000ff
        /*0a90*/ 	.word	0x00000000
        /*0a94*/ 	.short	0x0101
        /*0a96*/ 	.byte	0x16
	.zero		1


	//   ....[155]....
        /*0a98*/ 	.word	0x000056d0
        /*0a9c*/ 	.word	0x000000ff
        /*0aa0*/ 	.word	0x000002d0
        /*0aa4*/ 	.short	0x010a
        /*0aa6*/ 	.byte	0x13
	.zero		1


	//   ....[156]....
        /*0aa8*/ 	.word	0x00005770
        /*0aac*/ 	.word	0x000000ff
        /*0ab0*/ 	.word	0x00000000
        /*0ab4*/ 	.short	0x010a
        /*0ab6*/ 	.byte	0x04
	.zero		1


	//   ....[157]....
        /*0ab8*/ 	.word	0x000057c0
        /*0abc*/ 	.word	0x000000ff
        /*0ac0*/ 	.word	0x00000000
        /*0ac4*/ 	.short	0x010a
        /*0ac6*/ 	.byte	0x0b
	.zero		1


	//   ....[158]....
        /*0ac8*/ 	.word	0x000058f0
        /*0acc*/ 	.word	0x000000ff
        /*0ad0*/ 	.word	0x00000000
        /*0ad4*/ 	.short	0x010a
        /*0ad6*/ 	.byte	0x05
	.zero		1


	//   ....[159]....
        /*0ad8*/ 	.word	0x00005af0
        /*0adc*/ 	.word	0x000000ff
        /*0ae0*/ 	.word	0x00000000
        /*0ae4*/ 	.short	0x010a
        /*0ae6*/ 	.byte	0x04
	.zero		1


	//   ....[160]....
        /*0ae8*/ 	.word	0x00005b90
        /*0aec*/ 	.word	0x00000000
        /*0af0*/ 	.word	0x00000000
        /*0af4*/ 	.short	0x010a
        /*0af6*/ 	.byte	0xff
	.zero		1


	//   ....[161]....
        /*0af8*/ 	.word	0x00005bd0
        /*0afc*/ 	.word	0x00000000
        /*0b00*/ 	.word	0x00000000
        /*0b04*/ 	.short	0x010a
        /*0b06*/ 	.byte	0xff
	.zero		1


	//   ....[162]....
        /*0b08*/ 	.word	0x00005c40
        /*0b0c*/ 	.word	0x000000ff
        /*0b10*/ 	.word	0x00000000
        /*0b14*/ 	.short	0x0101
        /*0b16*/ 	.byte	0x04
	.zero		1


	//   ....[163]....
        /*0b18*/ 	.word	0x00005c80
        /*0b1c*/ 	.word	0x000000ff
        /*0b20*/ 	.word	0x000002e0
        /*0b24*/ 	.short	0x010a
        /*0b26*/ 	.byte	0x0e
	.zero		1


	//   ....[164]....
        /*0b28*/ 	.word	0x00005ce0
        /*0b2c*/ 	.word	0x000000ff
        /*0b30*/ 	.word	0x00000000
        /*0b34*/ 	.short	0x0101
        /*0b36*/ 	.byte	0x04
	.zero		1


	//   ....[165]....
        /*0b38*/ 	.word	0x00006190
        /*0b3c*/ 	.word	0x000000ff
        /*0b40*/ 	.word	0x000002b0
        /*0b44*/ 	.short	0x010a
        /*0b46*/ 	.byte	0x1c
	.zero		1


	//   ....[166]....
        /*0b48*/ 	.word	0x00006230
        /*0b4c*/ 	.word	0x000000ff
        /*0b50*/ 	.word	0x00000000
        /*0b54*/ 	.short	0x0101
        /*0b56*/ 	.byte	0x25
	.zero		1


	//   ....[167]....
        /*0b58*/ 	.word	0x00006770
        /*0b5c*/ 	.word	0x000000ff
        /*0b60*/ 	.word	0x000002a8
        /*0b64*/ 	.short	0x010a
        /*0b66*/ 	.byte	0x1c
	.zero		1


	//   ....[168]....
        /*0b68*/ 	.word	0x00006900
        /*0b6c*/ 	.word	0x000000ff
        /*0b70*/ 	.word	0x00000298
        /*0b74*/ 	.short	0x010a
        /*0b76*/ 	.byte	0x1c
	.zero		1


	//   ....[169]....
        /*0b78*/ 	.word	0x00006c90
        /*0b7c*/ 	.word	0x000000ff
        /*0b80*/ 	.word	0x00000290
        /*0b84*/ 	.short	0x010b
        /*0b86*/ 	.byte	0x1c
	.zero		1


	//   ....[170]....
        /*0b88*/ 	.word	0x00006ca0
        /*0b8c*/ 	.word	0x000000ff
        /*0b90*/ 	.word	0x00000000
        /*0b94*/ 	.short	0x0101
        /*0b96*/ 	.byte	0x26
	.zero		1


	//   ....[171]....
        /*0b98*/ 	.word	0x00006ce0
        /*0b9c*/ 	.word	0x00000000
        /*0ba0*/ 	.word	0x00000298
        /*0ba4*/ 	.short	0x010a
        /*0ba6*/ 	.byte	0xff
	.zero		1


	//   ....[172]....
        /*0ba8*/ 	.word	0x00007000
        /*0bac*/ 	.word	0x000000ff
        /*0bb0*/ 	.word	0x000002b0
        /*0bb4*/ 	.short	0x010a
        /*0bb6*/ 	.byte	0x2c
	.zero		1


	//   ....[173]....
        /*0bb8*/ 	.word	0x000070d0
        /*0bbc*/ 	.word	0x000000ff
        /*0bc0*/ 	.word	0x00000000
        /*0bc4*/ 	.short	0x0101
        /*0bc6*/ 	.byte	0x04
	.zero		1


	//   ....[174]....
        /*0bc8*/ 	.word	0x00007c20
        /*0bcc*/ 	.word	0x000000ff
        /*0bd0*/ 	.word	0x00000290
        /*0bd4*/ 	.short	0x010a
        /*0bd6*/ 	.byte	0x2c
	.zero		1


	//   ....[175]....
        /*0bd8*/ 	.word	0x00007c40
        /*0bdc*/ 	.word	0x00000098
        /*0be0*/ 	.word	0x000002c0
        /*0be4*/ 	.short	0x010a
        /*0be6*/ 	.byte	0xff
	.zero		1


	//   ....[176]....
        /*0be8*/ 	.word	0x00007dd0
        /*0bec*/ 	.word	0x000000ff
        /*0bf0*/ 	.word	0x00000290
        /*0bf4*/ 	.short	0x010a
        /*0bf6*/ 	.byte	0x2c
	.zero		1


	//   ....[177]....
        /*0bf8*/ 	.word	0x00007ee0
        /*0bfc*/ 	.word	0x000000ff
        /*0c00*/ 	.word	0x00000000
        /*0c04*/ 	.short	0x0101
        /*0c06*/ 	.byte	0x04
	.zero		1


	//   ....[178]....
        /*0c08*/ 	.word	0x00007f40
        /*0c0c*/ 	.word	0x00000098
        /*0c10*/ 	.word	0x000002c0
        /*0c14*/ 	.short	0x010a
        /*0c16*/ 	.byte	0xff
	.zero		1


	//   ....[179]....
        /*0c18*/ 	.word	0x00008530
        /*0c1c*/ 	.word	0x00000098
        /*0c20*/ 	.word	0x00000000
        /*0c24*/ 	.short	0x0101
        /*0c26*/ 	.byte	0xff
	.zero		1


	//   ....[180]....
        /*0c28*/ 	.word	0x000094e0
        /*0c2c*/ 	.word	0x00000000
        /*0c30*/ 	.word	0x00000148
        /*0c34*/ 	.short	0x010a
        /*0c36*/ 	.byte	0xff
	.zero		1


	//   ....[181]....
        /*0c38*/ 	.word	0x00009540
        /*0c3c*/ 	.word	0x00000000
        /*0c40*/ 	.word	0x00000148
        /*0c44*/ 	.short	0x010a
        /*0c46*/ 	.byte	0xff
	.zero		1


	//   ....[182]....
        /*0c48*/ 	.word	0x000095a0
        /*0c4c*/ 	.word	0x00000000
        /*0c50*/ 	.word	0x000002b0
        /*0c54*/ 	.short	0x010a
        /*0c56*/ 	.byte	0xff
	.zero		1


	//   ....[183]....
        /*0c58*/ 	.word	0x00009600
        /*0c5c*/ 	.word	0x00000000
        /*0c60*/ 	.word	0x00000000
        /*0c64*/ 	.short	0x010a
        /*0c66*/ 	.byte	0xff
	.zero		1


	//   ....[184]....
        /*0c68*/ 	.word	0x00009660
        /*0c6c*/ 	.word	0x00000000
        /*0c70*/ 	.word	0x00000000
        /*0c74*/ 	.short	0x010a
        /*0c76*/ 	.byte	0xff
	.zero		1


	//   ....[185]....
        /*0c78*/ 	.word	0x000096c0
        /*0c7c*/ 	.word	0x00000000
        /*0c80*/ 	.word	0x00000000
        /*0c84*/ 	.short	0x010a
        /*0c86*/ 	.byte	0xff
	.zero		1


	//   ....[186]....
        /*0c88*/ 	.word	0x00009720
        /*0c8c*/ 	.word	0x00000000
        /*0c90*/ 	.word	0x00000000
        /*0c94*/ 	.short	0x010a
        /*0c96*/ 	.byte	0xff
	.zero		1


	//   ....[187]....
        /*0c98*/ 	.word	0x00009780
        /*0c9c*/ 	.word	0x00000000
        /*0ca0*/ 	.word	0x00000000
        /*0ca4*/ 	.short	0x010a
        /*0ca6*/ 	.byte	0xff
	.zero		1


	//   ....[188]....
        /*0ca8*/ 	.word	0x000097e0
        /*0cac*/ 	.word	0x00000000
        /*0cb0*/ 	.word	0x00000000
        /*0cb4*/ 	.short	0x010a
        /*0cb6*/ 	.byte	0xff
	.zero		1


	//   ....[189]....
        /*0cb8*/ 	.word	0x00009840
        /*0cbc*/ 	.word	0x00000000
        /*0cc0*/ 	.word	0x00000000
        /*0cc4*/ 	.short	0x010a
        /*0cc6*/ 	.byte	0xff
	.zero		1


	//   ....[190]....
        /*0cc8*/ 	.word	0x000098a0
        /*0ccc*/ 	.word	0x00000000
        /*0cd0*/ 	.word	0x00000000
        /*0cd4*/ 	.short	0x010a
        /*0cd6*/ 	.byte	0xff
	.zero		1


	//   ....[191]....
        /*0cd8*/ 	.word	0x00009900
        /*0cdc*/ 	.word	0x00000000
        /*0ce0*/ 	.word	0x00000000
        /*0ce4*/ 	.short	0x010a
        /*0ce6*/ 	.byte	0xff
	.zero		1


	//   ....[192]....
        /*0ce8*/ 	.word	0x00009960
        /*0cec*/ 	.word	0x00000000
        /*0cf0*/ 	.word	0x00000000
        /*0cf4*/ 	.short	0x010a
        /*0cf6*/ 	.byte	0xff
	.zero		1


	//   ....[193]....
        /*0cf8*/ 	.word	0x000099c0
        /*0cfc*/ 	.word	0x00000000
        /*0d00*/ 	.word	0x00000000
        /*0d04*/ 	.short	0x010a
        /*0d06*/ 	.byte	0xff
	.zero		1


	//   ....[194]....
        /*0d08*/ 	.word	0x00009a20
        /*0d0c*/ 	.word	0x00000000
        /*0d10*/ 	.word	0x00000000
        /*0d14*/ 	.short	0x010a
        /*0d16*/ 	.byte	0xff
	.zero		1


	//   ....[195]....
        /*0d18*/ 	.word	0x00009a80
        /*0d1c*/ 	.word	0x00000000
        /*0d20*/ 	.word	0x00000000
        /*0d24*/ 	.short	0x010a
        /*0d26*/ 	.byte	0xff
	.zero		1


	//   ....[196]....
        /*0d28*/ 	.word	0x00009ae0
        /*0d2c*/ 	.word	0x00000000
        /*0d30*/ 	.word	0x00000000
        /*0d34*/ 	.short	0x010a
        /*0d36*/ 	.byte	0xff
	.zero		1


	//   ....[197]....
        /*0d38*/ 	.word	0x00009b40
        /*0d3c*/ 	.word	0x00000000
        /*0d40*/ 	.word	0x00000000
        /*0d44*/ 	.short	0x010a
        /*0d46*/ 	.byte	0xff
	.zero		1


	//   ....[198]....
        /*0d48*/ 	.word	0x00009ba0
        /*0d4c*/ 	.word	0x00000000
        /*0d50*/ 	.word	0x00000000
        /*0d54*/ 	.short	0x010a
        /*0d56*/ 	.byte	0xff
	.zero		1


	//   ....[199]....
        /*0d58*/ 	.word	0x00009c00
        /*0d5c*/ 	.word	0x00000000
        /*0d60*/ 	.word	0x00000000
        /*0d64*/ 	.short	0x010a
        /*0d66*/ 	.byte	0xff
	.zero		1


	//   ....[200]....
        /*0d68*/ 	.word	0x00009c60
        /*0d6c*/ 	.word	0x00000000
        /*0d70*/ 	.word	0x00000000
        /*0d74*/ 	.short	0x010a
        /*0d76*/ 	.byte	0xff
	.zero		1


	//   ....[201]....
        /*0d78*/ 	.word	0x00009cc0
        /*0d7c*/ 	.word	0x00000000
        /*0d80*/ 	.word	0x00000000
        /*0d84*/ 	.short	0x010a
        /*0d86*/ 	.byte	0xff
	.zero		1


	//   ....[202]....
        /*0d88*/ 	.word	0x00009d20
        /*0d8c*/ 	.word	0x00000000
        /*0d90*/ 	.word	0x00000000
        /*0d94*/ 	.short	0x010a
        /*0d96*/ 	.byte	0xff
	.zero		1


	//   ....[203]....
        /*0d98*/ 	.word	0x00009d80
        /*0d9c*/ 	.word	0x00000000
        /*0da0*/ 	.word	0x00000000
        /*0da4*/ 	.short	0x010a
        /*0da6*/ 	.byte	0xff
	.zero		1


	//   ....[204]....
        /*0da8*/ 	.word	0x00009de0
        /*0dac*/ 	.word	0x00000000
        /*0db0*/ 	.word	0x00000000
        /*0db4*/ 	.short	0x010a
        /*0db6*/ 	.byte	0xff
	.zero		1


	//   ....[205]....
        /*0db8*/ 	.word	0x00009e40
        /*0dbc*/ 	.word	0x00000000
        /*0dc0*/ 	.word	0x00000000
        /*0dc4*/ 	.short	0x010a
        /*0dc6*/ 	.byte	0xff
	.zero		1


	//   ....[206]....
        /*0dc8*/ 	.word	0x00009ea0
        /*0dcc*/ 	.word	0x00000000
        /*0dd0*/ 	.word	0x00000000
        /*0dd4*/ 	.short	0x010a
        /*0dd6*/ 	.byte	0xff
	.zero		1


	//   ....[207]....
        /*0dd8*/ 	.word	0x00009f00
        /*0ddc*/ 	.word	0x00000000
        /*0de0*/ 	.word	0x00000000
        /*0de4*/ 	.short	0x010a
        /*0de6*/ 	.byte	0xff
	.zero		1


	//   ....[208]....
        /*0de8*/ 	.word	0x00009f60
        /*0dec*/ 	.word	0x00000000
        /*0df0*/ 	.word	0x00000000
        /*0df4*/ 	.short	0x010a
        /*0df6*/ 	.byte	0xff
	.zero		1


	//   ....[209]....
        /*0df8*/ 	.word	0x00009fc0
        /*0dfc*/ 	.word	0x00000000
        /*0e00*/ 	.word	0x00000000
        /*0e04*/ 	.short	0x010a
        /*0e06*/ 	.byte	0xff
	.zero		1


	//   ....[210]....
        /*0e08*/ 	.word	0x0000a020
        /*0e0c*/ 	.word	0x00000000
        /*0e10*/ 	.word	0x00000000
        /*0e14*/ 	.short	0x010a
        /*0e16*/ 	.byte	0xff
	.zero		1


	//   ....[211]....
        /*0e18*/ 	.word	0x0000a080
        /*0e1c*/ 	.word	0x00000000
        /*0e20*/ 	.word	0x00000000
        /*0e24*/ 	.short	0x010a
        /*0e26*/ 	.byte	0xff
	.zero		1


	//   ....[212]....
        /*0e28*/ 	.word	0x0000a0e0
        /*0e2c*/ 	.word	0x00000000
        /*0e30*/ 	.word	0x00000000
        /*0e34*/ 	.short	0x010a
        /*0e36*/ 	.byte	0xff
	.zero		1


	//   ....[213]....
        /*0e38*/ 	.word	0x0000a140
        /*0e3c*/ 	.word	0x00000000
        /*0e40*/ 	.word	0x00000000
        /*0e44*/ 	.short	0x010a
        /*0e46*/ 	.byte	0xff
	.zero		1


	//   ....[214]....
        /*0e48*/ 	.word	0x0000a1a0
        /*0e4c*/ 	.word	0x00000000
        /*0e50*/ 	.word	0x00000000
        /*0e54*/ 	.short	0x010a
        /*0e56*/ 	.byte	0xff
	.zero		1


	//   ....[215]....
        /*0e58*/ 	.word	0x0000a200
        /*0e5c*/ 	.word	0x00000000
        /*0e60*/ 	.word	0x00000000
        /*0e64*/ 	.short	0x010a
        /*0e66*/ 	.byte	0xff
	.zero		1


	//   ....[216]....
        /*0e68*/ 	.word	0x0000a260
        /*0e6c*/ 	.word	0x00000000
        /*0e70*/ 	.word	0x00000000
        /*0e74*/ 	.short	0x010a
        /*0e76*/ 	.byte	0xff
	.zero		1


	//   ....[217]....
        /*0e78*/ 	.word	0x0000a2c0
        /*0e7c*/ 	.word	0x00000000
        /*0e80*/ 	.word	0x00000000
        /*0e84*/ 	.short	0x010a
        /*0e86*/ 	.byte	0xff
	.zero		1


	//   ....[218]....
        /*0e88*/ 	.word	0x0000a320
        /*0e8c*/ 	.word	0x00000000
        /*0e90*/ 	.word	0x00000000
        /*0e94*/ 	.short	0x010a
        /*0e96*/ 	.byte	0xff
	.zero		1


	//   ....[219]....
        /*0e98*/ 	.word	0x0000a380
        /*0e9c*/ 	.word	0x00000000
        /*0ea0*/ 	.word	0x00000000
        /*0ea4*/ 	.short	0x010a
        /*0ea6*/ 	.byte	0xff
	.zero		1


	//   ....[220]....
        /*0ea8*/ 	.word	0x0000a3e0
        /*0eac*/ 	.word	0x00000000
        /*0eb0*/ 	.word	0x00000000
        /*0eb4*/ 	.short	0x010a
        /*0eb6*/ 	.byte	0xff
	.zero		1


	//   ....[221]....
        /*0eb8*/ 	.word	0x0000a440
        /*0ebc*/ 	.word	0x00000000
        /*0ec0*/ 	.word	0x00000000
        /*0ec4*/ 	.short	0x010a
        /*0ec6*/ 	.byte	0xff
	.zero		1


	//   ....[222]....
        /*0ec8*/ 	.word	0x0000a4a0
        /*0ecc*/ 	.word	0x00000000
        /*0ed0*/ 	.word	0x00000000
        /*0ed4*/ 	.short	0x010a
        /*0ed6*/ 	.byte	0xff
	.zero		1


	//   ....[223]....
        /*0ed8*/ 	.word	0x0000a500
        /*0edc*/ 	.word	0x00000004
        /*0ee0*/ 	.word	0x000002b8
        /*0ee4*/ 	.short	0x010a
        /*0ee6*/ 	.byte	0xff
	.zero		1


	//   ....[224]....
        /*0ee8*/ 	.word	0x0000a560
        /*0eec*/ 	.word	0x00000004
        /*0ef0*/ 	.word	0x000002b0
        /*0ef4*/ 	.short	0x010a
        /*0ef6*/ 	.byte	0xff
	.zero		1


	//   ....[225]....
        /*0ef8*/ 	.word	0x0000a5c0
        /*0efc*/ 	.word	0x00000005
        /*0f00*/ 	.word	0x00000008
        /*0f04*/ 	.short	0x010a
        /*0f06*/ 	.byte	0xff
	.zero		1


	//   ....[226]....
        /*0f08*/ 	.word	0x0000a6b0
        /*0f0c*/ 	.word	0x00000003
        /*0f10*/ 	.word	0x00000008
        /*0f14*/ 	.short	0x010a
        /*0f16*/ 	.byte	0xff
	.zero		1


	//   ....[227]....
        /*0f18*/ 	.word	0x0000a710
        /*0f1c*/ 	.word	0x00000004
        /*0f20*/ 	.word	0x000002b0
        /*0f24*/ 	.short	0x010a
        /*0f26*/ 	.byte	0xff
	.zero		1


	//   ....[228]....
        /*0f28*/ 	.word	0x0000a770
        /*0f2c*/ 	.word	0x00000004
        /*0f30*/ 	.word	0x000002d0
        /*0f34*/ 	.short	0x010a
        /*0f36*/ 	.byte	0xff
	.zero		1


	//   ....[229]....
        /*0f38*/ 	.word	0x0000a7d0
        /*0f3c*/ 	.word	0x00000004
        /*0f40*/ 	.word	0x00000000
        /*0f44*/ 	.short	0x010a
        /*0f46*/ 	.byte	0xff
	.zero		1


	//   ....[230]....
        /*0f48*/ 	.word	0x0000a830
        /*0f4c*/ 	.word	0x00000000
        /*0f50*/ 	.word	0x00000000
        /*0f54*/ 	.short	0x010a
        /*0f56*/ 	.byte	0xff
	.zero		1


	//   ....[231]....
        /*0f58*/ 	.word	0x0000a890
        /*0f5c*/ 	.word	0x00000000
        /*0f60*/ 	.word	0x000002e0
        /*0f64*/ 	.short	0x010a
        /*0f66*/ 	.byte	0xff
	.zero		1


	//   ....[232]....
        /*0f68*/ 	.word	0x0000a8f0
        /*0f6c*/ 	.word	0x00000000
        /*0f70*/ 	.word	0x000002b0
        /*0f74*/ 	.short	0x010a
        /*0f76*/ 	.byte	0xff
	.zero		1


	//   ....[233]....
        /*0f78*/ 	.word	0x0000a950
        /*0f7c*/ 	.word	0x00000000
        /*0f80*/ 	.word	0x000002a8
        /*0f84*/ 	.short	0x010a
        /*0f86*/ 	.byte	0xff
	.zero		1


	//   ....[234]....
        /*0f88*/ 	.word	0x0000a9b0
        /*0f8c*/ 	.word	0x00000000
        /*0f90*/ 	.word	0x00000298
        /*0f94*/ 	.short	0x010a
        /*0f96*/ 	.byte	0xff
	.zero		1


	//   ....[235]....
        /*0f98*/ 	.word	0x0000aa10
        /*0f9c*/ 	.word	0x00000000
        /*0fa0*/ 	.word	0x000002b0
        /*0fa4*/ 	.short	0x010a
        /*0fa6*/ 	.byte	0xff
	.zero		1


	//   ....[236]....
        /*0fa8*/ 	.word	0x0000aa70
        /*0fac*/ 	.word	0x00000003
        /*0fb0*/ 	.word	0x00000290
        /*0fb4*/ 	.short	0x010a
        /*0fb6*/ 	.byte	0xff
	.zero		1


	//   ....[237]....
        /*0fb8*/ 	.word	0x0000aac0
        /*0fbc*/ 	.word	0x00000098
        /*0fc0*/ 	.word	0x000002c0
        /*0fc4*/ 	.short	0x010a
        /*0fc6*/ 	.byte	0xff
	.zero		1


	//----- nvinfo : EIATTR_NUM_MBARRIERS
	.align		4
.L_47:
        /*0fc8*/ 	.byte	0x03, 0x38
        /*0fca*/ 	.short	0x005d


	//----- nvinfo : EIATTR_EXIT_INSTR_OFFSETS
	.align		4
        /*0fcc*/ 	.byte	0x04, 0x1c
        /*0fce*/ 	.short	(.L_49 - .L_48)


	//   ....[0]....
.L_48:
        /*0fd0*/ 	.word	0x00004af0


	//   ....[1]....
        /*0fd4*/ 	.word	0x00004da0


	//   ....[2]....
        /*0fd8*/ 	.word	0x00004e00


	//   ....[3]....
        /*0fdc*/ 	.word	0x00005f10


	//   ....[4]....
        /*0fe0*/ 	.word	0x00006d10


	//   ....[5]....
        /*0fe4*/ 	.word	0x00006d50


	//   ....[6]....
        /*0fe8*/ 	.word	0x000094c0


	//----- nvinfo : EIATTR_MAX_THREADS
	.align		4
.L_49:
        /*0fec*/ 	.byte	0x04, 0x05
        /*0fee*/ 	.short	(.L_51 - .L_50)
.L_50:
        /*0ff0*/ 	.word	0x00000100
        /*0ff4*/ 	.word	0x00000001
        /*0ff8*/ 	.word	0x00000001


	//----- nvinfo : EIATTR_CRS_STACK_SIZE
	.align		4
.L_51:
        /*0ffc*/ 	.byte	0x04, 0x1e
        /*0ffe*/ 	.short	(.L_53 - .L_52)
.L_52:
        /*1000*/ 	.word	0x00000000


	//----- nvinfo : EIATTR_CBANK_PARAM_SIZE
	.align		4
.L_53:
        /*1004*/ 	.byte	0x03, 0x19
        /*1006*/ 	.short	0x0900


	//----- nvinfo : EIATTR_PARAM_CBANK
	.align		4
        /*1008*/ 	.byte	0x04, 0x0a
        /*100a*/ 	.short	(.L_55 - .L_54)
	.align		4
.L_54:
        /*100c*/ 	.word	index@(.nv.constant0._ZN7cutlass13device_kernelINS_4conv6kernel13ConvUniversalINS1_16ConvProblemShapeILNS1_8OperatorE0ELi3EEENS1_10collective14CollectiveConvINS1_47MainloopSm100TmaUmmaWarpSpecializedImplicitGemmILS5_0ELi41ELi3ELi1ELi2EN4cute5tupleIJNSA_1CILi2EEENSC_ILi1EEESE_EEEEENSB_IJNSC_ILi256EEENSC_ILi64EEENSB_IJNSC_ILi32EEEEEEEEENS_12float_e4m3_tESM_NSA_8TiledMMAINSA_8MMA_AtomIJNSA_10MMA_TraitsINSA_25SM100_MMA_F8F6F4_2x1SM_SSEJSM_SM_fSH_SI_NSA_17integral_constantINSA_4UMMA5MajorELST_0EEESU_NSR_INSS_7ScaleInELSV_0EEESW_EEEEEENSA_6LayoutINSB_IJSE_SE_SE_EEENSB_IJNSC_ILi0EEES11_S11_EEEEENSB_IJNSA_10UnderscoreES14_S14_EEEEENS7_6detail27Sm100ImplicitGemmTileTraitsINSA_25SM100_TMA_2SM_LOAD_IM2COLENSA_14ComposedLayoutINSA_7SwizzleILi1ELi4ELi3EEENSA_18smem_ptr_flag_bitsILi8EEENSZ_INSB_IJNSC_ILi8EEESJ_EEENSB_IJSJ_SE_EEEEEEEvEENS18_INSA_18SM100_TMA_2SM_LOADES1J_vEEEENS_8epilogue10collective18CollectiveEpilogueINS1O_23Sm100TmaWarpSpecializedILi1ELi1ELi64ELb0ELb0EEEJNSB_IJNSC_ILi128EEESI_SK_EEENSB_IJNSZ_IS1T_SE_EENSZ_ISI_SE_EEEEESM_NSB_IJNSB_IJllllEEESE_S11_EEESM_S1Z_NS1O_6fusion15FusionCallbacksIS1S_NS20_17LinearCombinationISM_fSM_fLNS_15FloatRoundStyleE2EEES1U_S1X_JEEENSA_5SM1004TMEM4LOAD26SM100_TMEM_LOAD_32dp32b64xENSA_20SM90_TMA_LOAD_IM2COLENS1A_INS1B_ILi2ELi4ELi3EEES1E_NSZ_INSB_IJS1F_SI_EEENSB_IJSI_SE_EEEEEEENSA_39AutoVectorizingCopyWithAssumedAlignmentILi128EEENSA_21SM90_TMA_STORE_IM2COLES2F_S2H_S2H_EEEvvEEEEvNT_6ParamsE)
        /*1010*/ 	.short	0x0380
        /*1012*/ 	.short	0x0900


	//----- nvinfo : EIATTR_SW_WAR
	.align		4
.L_55:
        /*1014*/ 	.byte	0x04, 0x36
        /*1016*/ 	.short	(.L_57 - .L_56)
.L_56:
        /*1018*/ 	.word	0x00000008
.L_57:


//--------------------- .nv.callgraph             --------------------------
	.section	.nv.callgraph,"",@"SHT_CUDA_CALLGRAPH"
	.align	4
	.sectionentsize	8
	.align		4
        /*0000*/ 	.word	0x00000000
	.align		4
        /*0004*/ 	.word	0xffffffff
	.align		4
        /*0008*/ 	.word	index@(_ZN7cutlass13device_kernelINS_4conv6kernel13ConvUniversalINS1_16ConvProblemShapeILNS1_8OperatorE0ELi3EEENS1_10collective14CollectiveConvINS1_47MainloopSm100TmaUmmaWarpSpecializedImplicitGemmILS5_0ELi41ELi3ELi1ELi2EN4cute5tupleIJNSA_1CILi2EEENSC_ILi1EEESE_EEEEENSB_IJNSC_ILi256EEENSC_ILi64EEENSB_IJNSC_ILi32EEEEEEEEENS_12float_e4m3_tESM_NSA_8TiledMMAINSA_8MMA_AtomIJNSA_10MMA_TraitsINSA_25SM100_MMA_F8F6F4_2x1SM_SSEJSM_SM_fSH_SI_NSA_17integral_constantINSA_4UMMA5MajorELST_0EEESU_NSR_INSS_7ScaleInELSV_0EEESW_EEEEEENSA_6LayoutINSB_IJSE_SE_SE_EEENSB_IJNSC_ILi0EEES11_S11_EEEEENSB_IJNSA_10UnderscoreES14_S14_EEEEENS7_6detail27Sm100ImplicitGemmTileTraitsINSA_25SM100_TMA_2SM_LOAD_IM2COLENSA_14ComposedLayoutINSA_7SwizzleILi1ELi4ELi3EEENSA_18smem_ptr_flag_bitsILi8EEENSZ_INSB_IJNSC_ILi8EEESJ_EEENSB_IJSJ_SE_EEEEEEEvEENS18_INSA_18SM100_TMA_2SM_LOADES1J_vEEEENS_8epilogue10collective18CollectiveEpilogueINS1O_23Sm100TmaWarpSpecializedILi1ELi1ELi64ELb0ELb0EEEJNSB_IJNSC_ILi128EEESI_SK_EEENSB_IJNSZ_IS1T_SE_EENSZ_ISI_SE_EEEEESM_NSB_IJNSB_IJllllEEESE_S11_EEESM_S1Z_NS1O_6fusion15FusionCallbacksIS1S_NS20_17LinearCombinationISM_fSM_fLNS_15FloatRoundStyleE2EEES1U_S1X_JEEENSA_5SM1004TMEM4LOAD26SM100_TMEM_LOAD_32dp32b64xENSA_20SM90_TMA_LOAD_IM2COLENS1A_INS1B_ILi2ELi4ELi3EEES1E_NSZ_INSB_IJS1F_SI_EEENSB_IJSI_SE_EEEEEEENSA_39AutoVectorizingCopyWithAssumedAlignmentILi128EEENSA_21SM90_TMA_STORE_IM2COLES2F_S2H_S2H_EEEvvEEEEvNT_6ParamsE)
	.align		4
        /*000c*/ 	.word	index@(__assertfail)
	.align		4
        /*0010*/ 	.word	0x00000000
	.align		4
        /*0014*/ 	.word	0xfffffffe
	.align		4
        /*0018*/ 	.word	0x00000000
	.align		4
        /*001c*/ 	.word	0xfffffffd
	.align		4
        /*0020*/ 	.word	0x00000000
	.align		4
        /*0024*/ 	.word	0xfffffffc


//--------------------- .nv.constant4             --------------------------
	.section	.nv.constant4,"a",@progbits
	.align	8
	.align		8
.nv.constant4:
        /*0000*/ 	.dword	__assertfail
	.align		8
        /*0008*/ 	.dword	__unnamed_1
	.align		8
        /*0010*/ 	.dword	__unnamed_2
	.align		8
        /*0018*/ 	.dword	_ZN39_INTERNAL_ad75368a_4_k_cu_8cdf7a8a_27704cuda3std3__45__cpo5beginE
	.align		8
        /*0020*/ 	.dword	_ZN39_INTERNAL_ad75368a_4_k_cu_8cdf7a8a_27704cuda3std3__45__cpo3endE
	.align		8
        /*0028*/ 	.dword	_ZN39_INTERNAL_ad75368a_4_k_cu_8cdf7a8a_27704cuda3std3__45__cpo6cbeginE
	.align		8
        /*0030*/ 	.dword	_ZN39_INTERNAL_ad75368a_4_k_cu_8cdf7a8a_27704cuda3std3__45__cpo4cendE
	.align		8
        /*0038*/ 	.dword	_ZN39_INTERNAL_ad75368a_4_k_cu_8cdf7a8a_27704cuda3std3__441_GLOBAL__N__ad75368a_4_k_cu_8cdf7a8a_27706ignoreE
	.align		8
        /*0040*/ 	.dword	_ZN39_INTERNAL_ad75368a_4_k_cu_8cdf7a8a_27704cuda3std3__419piecewise_constructE
	.align		8
        /*0048*/ 	.dword	_ZN39_INTERNAL_ad75368a_4_k_cu_8cdf7a8a_27704cuda3std3__48in_placeE
	.align		8
        /*0050*/ 	.dword	_ZN39_INTERNAL_ad75368a_4_k_cu_8cdf7a8a_27704cuda3std6ranges3__45__cpo4swapE
	.align		8
        /*0058*/ 	.dword	_ZN39_INTERNAL_ad75368a_4_k_cu_8cdf7a8a_27704cuda3std6ranges3__45__cpo9iter_moveE
	.align		8
        /*0060*/ 	.dword	_ZN39_INTERNAL_ad75368a_4_k_cu_8cdf7a8a_27704cute7productE
	.align		8
        /*0068*/ 	.dword	_ZN39_INTERNAL_ad75368a_4_k_cu_8cdf7a8a_27704cute1_E
	.align		8
        /*0070*/ 	.dword	$str$27
	.align		8
        /*0078*/ 	.dword	$str$28
	.align		8
        /*0080*/ 	.dword	$str$29
	.align		8
        /*0088*/ 	.dword	$str$30


//--------------------- .text._ZN7cutlass13device_kernelINS_4conv6kernel13ConvUniversalINS1_16ConvProblemShapeILNS1_8OperatorE0ELi3EEENS1_10collective14CollectiveConvINS1_47MainloopSm100TmaUmmaWarpSpecializedImplicitGemmILS5_0ELi41ELi3ELi1ELi2EN4cute5tupleIJNSA_1CILi2EEENSC_ILi1EEESE_EEEEENSB_IJNSC_ILi256EEENSC_ILi64EEENSB_IJNSC_ILi32EEEEEEEEENS_12float_e4m3_tESM_NSA_8TiledMMAINSA_8MMA_AtomIJNSA_10MMA_TraitsINSA_25SM100_MMA_F8F6F4_2x1SM_SSEJSM_SM_fSH_SI_NSA_17integral_constantINSA_4UMMA5MajorELST_0EEESU_NSR_INSS_7ScaleInELSV_0EEESW_EEEEEENSA_6LayoutINSB_IJSE_SE_SE_EEENSB_IJNSC_ILi0EEES11_S11_EEEEENSB_IJNSA_10UnderscoreES14_S14_EEEEENS7_6detail27Sm100ImplicitGemmTileTraitsINSA_25SM100_TMA_2SM_LOAD_IM2COLENSA_14ComposedLayoutINSA_7SwizzleILi1ELi4ELi3EEENSA_18smem_ptr_flag_bitsILi8EEENSZ_INSB_IJNSC_ILi8EEESJ_EEENSB_IJSJ_SE_EEEEEEEvEENS18_INSA_18SM100_TMA_2SM_LOADES1J_vEEEENS_8epilogue10collective18CollectiveEpilogueINS1O_23Sm100TmaWarpSpecializedILi1ELi1ELi64ELb0ELb0EEEJNSB_IJNSC_ILi128EEESI_SK_EEENSB_IJNSZ_IS1T_SE_EENSZ_ISI_SE_EEEEESM_NSB_IJNSB_IJllllEEESE_S11_EEESM_S1Z_NS1O_6fusion15FusionCallbacksIS1S_NS20_17LinearCombinationISM_fSM_fLNS_15FloatRoundStyleE2EEES1U_S1X_JEEENSA_5SM1004TMEM4LOAD26SM100_TMEM_LOAD_32dp32b64xENSA_20SM90_TMA_LOAD_IM2COLENS1A_INS1B_ILi2ELi4ELi3EEES1E_NSZ_INSB_IJS1F_SI_EEENSB_IJSI_SE_EEEEEEENSA_39AutoVectorizingCopyWithAssumedAlignmentILi128EEENSA_21SM90_TMA_STORE_IM2COLES2F_S2H_S2H_EEEvvEEEEvNT_6ParamsE --------------------------
	.section	.text._ZN7cutlass13device_kernelINS_4conv6kernel13ConvUniversalINS1_16ConvProblemShapeILNS1_8OperatorE0ELi3EEENS1_10collective14CollectiveConvINS1_47MainloopSm100TmaUmmaWarpSpecializedImplicitGemmILS5_0ELi41ELi3ELi1ELi2EN4cute5tupleIJNSA_1CILi2EEENSC_ILi1EEESE_EEEEENSB_IJNSC_ILi256EEENSC_ILi64EEENSB_IJNSC_ILi32EEEEEEEEENS_12float_e4m3_tESM_NSA_8TiledMMAINSA_8MMA_AtomIJNSA_10MMA_TraitsINSA_25SM100_MMA_F8F6F4_2x1SM_SSEJSM_SM_fSH_SI_NSA_17integral_constantINSA_4UMMA5MajorELST_0EEESU_NSR_INSS_7ScaleInELSV_0EEESW_EEEEEENSA_6LayoutINSB_IJSE_SE_SE_EEENSB_IJNSC_ILi0EEES11_S11_EEEEENSB_IJNSA_10UnderscoreES14_S14_EEEEENS7_6detail27Sm100ImplicitGemmTileTraitsINSA_25SM100_TMA_2SM_LOAD_IM2COLENSA_14ComposedLayoutINSA_7SwizzleILi1ELi4ELi3EEENSA_18smem_ptr_flag_bitsILi8EEENSZ_INSB_IJNSC_ILi8EEESJ_EEENSB_IJSJ_SE_EEEEEEEvEENS18_INSA_18SM100_TMA_2SM_LOADES1J_vEEEENS_8epilogue10collective18CollectiveEpilogueINS1O_23Sm100TmaWarpSpecializedILi1ELi1ELi64ELb0ELb0EEEJNSB_IJNSC_ILi128EEESI_SK_EEENSB_IJNSZ_IS1T_SE_EENSZ_ISI_SE_EEEEESM_NSB_IJNSB_IJllllEEESE_S11_EEESM_S1Z_NS1O_6fusion15FusionCallbacksIS1S_NS20_17LinearCombinationISM_fSM_fLNS_15FloatRoundStyleE2EEES1U_S1X_JEEENSA_5SM1004TMEM4LOAD26SM100_TMEM_LOAD_32dp32b64xENSA_20SM90_TMA_LOAD_IM2COLENS1A_INS1B_ILi2ELi4ELi3EEES1E_NSZ_INSB_IJS1F_SI_EEENSB_IJSI_SE_EEEEEEENSA_39AutoVectorizingCopyWithAssumedAlignmentILi128EEENSA_21SM90_TMA_STORE_IM2COLES2F_S2H_S2H_EEEvvEEEEvNT_6ParamsE,"ax",@progbits
	.align	128
.text._ZN7cutlass13device_kernelINS_4conv6kernel13ConvUniversalINS1_16ConvProblemShapeILNS1_8OperatorE0ELi3EEENS1_10collective14CollectiveConvINS1_47MainloopSm100TmaUmmaWarpSpecializedImplicitGemmILS5_0ELi41ELi3ELi1ELi2EN4cute5tupleIJNSA_1CILi2EEENSC_ILi1EEESE_EEEEENSB_IJNSC_ILi256EEENSC_ILi64EEENSB_IJNSC_ILi32EEEEEEEEENS_12float_e4m3_tESM_NSA_8TiledMMAINSA_8MMA_AtomIJNSA_10MMA_TraitsINSA_25SM100_MMA_F8F6F4_2x1SM_SSEJSM_SM_fSH_SI_NSA_17integral_constantINSA_4UMMA5MajorELST_0EEESU_NSR_INSS_7ScaleInELSV_0EEESW_EEEEEENSA_6LayoutINSB_IJSE_SE_SE_EEENSB_IJNSC_ILi0EEES11_S11_EEEEENSB_IJNSA_10UnderscoreES14_S14_EEEEENS7_6detail27Sm100ImplicitGemmTileTraitsINSA_25SM100_TMA_2SM_LOAD_IM2COLENSA_14ComposedLayoutINSA_7SwizzleILi1ELi4ELi3EEENSA_18smem_ptr_flag_bitsILi8EEENSZ_INSB_IJNSC_ILi8EEESJ_EEENSB_IJSJ_SE_EEEEEEEvEENS18_INSA_18SM100_TMA_2SM_LOADES1J_vEEEENS_8epilogue10collective18CollectiveEpilogueINS1O_23Sm100TmaWarpSpecializedILi1ELi1ELi64ELb0ELb0EEEJNSB_IJNSC_ILi128EEESI_SK_EEENSB_IJNSZ_IS1T_SE_EENSZ_ISI_SE_EEEEESM_NSB_IJNSB_IJllllEEESE_S11_EEESM_S1Z_NS1O_6fusion15FusionCallbacksIS1S_NS20_17LinearCombinationISM_fSM_fLNS_15FloatRoundStyleE2EEES1U_S1X_JEEENSA_5SM1004TMEM4LOAD26SM100_TMEM_LOAD_32dp32b64xENSA_20SM90_TMA_LOAD_IM2COLENS1A_INS1B_ILi2ELi4ELi3EEES1E_NSZ_INSB_IJS1F_SI_EEENSB_IJSI_SE_EEEEEEENSA_39AutoVectorizingCopyWithAssumedAlignmentILi128EEENSA_21SM90_TMA_STORE_IM2COLES2F_S2H_S2H_EEEvvEEEEvNT_6ParamsE:
        .type           _ZN7cutlass13device_kernelINS_4conv6kernel13ConvUniversalINS1_16ConvProblemShapeILNS1_8OperatorE0ELi3EEENS1_10collective14CollectiveConvINS1_47MainloopSm100TmaUmmaWarpSpecializedImplicitGemmILS5_0ELi41ELi3ELi1ELi2EN4cute5tupleIJNSA_1CILi2EEENSC_ILi1EEESE_EEEEENSB_IJNSC_ILi256EEENSC_ILi64EEENSB_IJNSC_ILi32EEEEEEEEENS_12float_e4m3_tESM_NSA_8TiledMMAINSA_8MMA_AtomIJNSA_10MMA_TraitsINSA_25SM100_MMA_F8F6F4_2x1SM_SSEJSM_SM_fSH_SI_NSA_17integral_constantINSA_4UMMA5MajorELST_0EEESU_NSR_INSS_7ScaleInELSV_0EEESW_EEEEEENSA_6LayoutINSB_IJSE_SE_SE_EEENSB_IJNSC_ILi0EEES11_S11_EEEEENSB_IJNSA_10UnderscoreES14_S14_EEEEENS7_6detail27Sm100ImplicitGemmTileTraitsINSA_25SM100_TMA_2SM_LOAD_IM2COLENSA_14ComposedLayoutINSA_7SwizzleILi1ELi4ELi3EEENSA_18smem_ptr_flag_bitsILi8EEENSZ_INSB_IJNSC_ILi8EEESJ_EEENSB_IJSJ_SE_EEEEEEEvEENS18_INSA_18SM100_TMA_2SM_LOADES1J_vEEEENS_8epilogue10collective18CollectiveEpilogueINS1O_23Sm100TmaWarpSpecializedILi1ELi1ELi64ELb0ELb0EEEJNSB_IJNSC_ILi128EEESI_SK_EEENSB_IJNSZ_IS1T_SE_EENSZ_ISI_SE_EEEEESM_NSB_IJNSB_IJllllEEESE_S11_EEESM_S1Z_NS1O_6fusion15FusionCallbacksIS1S_NS20_17LinearCombinationISM_fSM_fLNS_15FloatRoundStyleE2EEES1U_S1X_JEEENSA_5SM1004TMEM4LOAD26SM100_TMEM_LOAD_32dp32b64xENSA_20SM90_TMA_LOAD_IM2COLENS1A_INS1B_ILi2ELi4ELi3EEES1E_NSZ_INSB_IJS1F_SI_EEENSB_IJSI_SE_EEEEEEENSA_39AutoVectorizingCopyWithAssumedAlignmentILi128EEENSA_21SM90_TMA_STORE_IM2COLES2F_S2H_S2H_EEEvvEEEEvNT_6ParamsE,@function
        .size           _ZN7cutlass13device_kernelINS_4conv6kernel13ConvUniversalINS1_16ConvProblemShapeILNS1_8OperatorE0ELi3EEENS1_10collective14CollectiveConvINS1_47MainloopSm100TmaUmmaWarpSpecializedImplicitGemmILS5_0ELi41ELi3ELi1ELi2EN4cute5tupleIJNSA_1CILi2EEENSC_ILi1EEESE_EEEEENSB_IJNSC_ILi256EEENSC_ILi64EEENSB_IJNSC_ILi32EEEEEEEEENS_12float_e4m3_tESM_NSA_8TiledMMAINSA_8MMA_AtomIJNSA_10MMA_TraitsINSA_25SM100_MMA_F8F6F4_2x1SM_SSEJSM_SM_fSH_SI_NSA_17integral_constantINSA_4UMMA5MajorELST_0EEESU_NSR_INSS_7ScaleInELSV_0EEESW_EEEEEENSA_6LayoutINSB_IJSE_SE_SE_EEENSB_IJNSC_ILi0EEES11_S11_EEEEENSB_IJNSA_10UnderscoreES14_S14_EEEEENS7_6detail27Sm100ImplicitGemmTileTraitsINSA_25SM100_TMA_2SM_LOAD_IM2COLENSA_14ComposedLayoutINSA_7SwizzleILi1ELi4ELi3EEENSA_18smem_ptr_flag_bitsILi8EEENSZ_INSB_IJNSC_ILi8EEESJ_EEENSB_IJSJ_SE_EEEEEEEvEENS18_INSA_18SM100_TMA_2SM_LOADES1J_vEEEENS_8epilogue10collective18CollectiveEpilogueINS1O_23Sm100TmaWarpSpecializedILi1ELi1ELi64ELb0ELb0EEEJNSB_IJNSC_ILi128EEESI_SK_EEENSB_IJNSZ_IS1T_SE_EENSZ_ISI_SE_EEEEESM_NSB_IJNSB_IJllllEEESE_S11_EEESM_S1Z_NS1O_6fusion15FusionCallbacksIS1S_NS20_17LinearCombinationISM_fSM_fLNS_15FloatRoundStyleE2EEES1U_S1X_JEEENSA_5SM1004TMEM4LOAD26SM100_TMEM_LOAD_32dp32b64xENSA_20SM90_TMA_LOAD_IM2COLENS1A_INS1B_ILi2ELi4ELi3EEES1E_NSZ_INSB_IJS1F_SI_EEENSB_IJSI_SE_EEEEEEENSA_39AutoVectorizingCopyWithAssumedAlignmentILi128EEENSA_21SM90_TMA_STORE_IM2COLES2F_S2H_S2H_EEEvvEEEEvNT_6ParamsE,(.L_x_251 - _ZN7cutlass13device_kernelINS_4conv6kernel13ConvUniversalINS1_16ConvProblemShapeILNS1_8OperatorE0ELi3EEENS1_10collective14CollectiveConvINS1_47MainloopSm100TmaUmmaWarpSpecializedImplicitGemmILS5_0ELi41ELi3ELi1ELi2EN4cute5tupleIJNSA_1CILi2EEENSC_ILi1EEESE_EEEEENSB_IJNSC_ILi256EEENSC_ILi64EEENSB_IJNSC_ILi32EEEEEEEEENS_12float_e4m3_tESM_NSA_8TiledMMAINSA_8MMA_AtomIJNSA_10MMA_TraitsINSA_25SM100_MMA_F8F6F4_2x1SM_SSEJSM_SM_fSH_SI_NSA_17integral_constantINSA_4UMMA5MajorELST_0EEESU_NSR_INSS_7ScaleInELSV_0EEESW_EEEEEENSA_6LayoutINSB_IJSE_SE_SE_EEENSB_IJNSC_ILi0EEES11_S11_EEEEENSB_IJNSA_10UnderscoreES14_S14_EEEEENS7_6detail27Sm100ImplicitGemmTileTraitsINSA_25SM100_TMA_2SM_LOAD_IM2COLENSA_14ComposedLayoutINSA_7SwizzleILi1ELi4ELi3EEENSA_18smem_ptr_flag_bitsILi8EEENSZ_INSB_IJNSC_ILi8EEESJ_EEENSB_IJSJ_SE_EEEEEEEvEENS18_INSA_18SM100_TMA_2SM_LOADES1J_vEEEENS_8epilogue10collective18CollectiveEpilogueINS1O_23Sm100TmaWarpSpecializedILi1ELi1ELi64ELb0ELb0EEEJNSB_IJNSC_ILi128EEESI_SK_EEENSB_IJNSZ_IS1T_SE_EENSZ_ISI_SE_EEEEESM_NSB_IJNSB_IJllllEEESE_S11_EEESM_S1Z_NS1O_6fusion15FusionCallbacksIS1S_NS20_17LinearCombinationISM_fSM_fLNS_15FloatRoundStyleE2EEES1U_S1X_JEEENSA_5SM1004TMEM4LOAD26SM100_TMEM_LOAD_32dp32b64xENSA_20SM90_TMA_LOAD_IM2COLENS1A_INS1B_ILi2ELi4ELi3EEES1E_NSZ_INSB_IJS1F_SI_EEENSB_IJSI_SE_EEEEEEENSA_39AutoVectorizingCopyWithAssumedAlignmentILi128EEENSA_21SM90_TMA_STORE_IM2COLES2F_S2H_S2H_EEEvvEEEEvNT_6ParamsE)
        .other          _ZN7cutlass13device_kernelINS_4conv6kernel13ConvUniversalINS1_16ConvProblemShapeILNS1_8OperatorE0ELi3EEENS1_10collective14CollectiveConvINS1_47MainloopSm100TmaUmmaWarpSpecializedImplicitGemmILS5_0ELi41ELi3ELi1ELi2EN4cute5tupleIJNSA_1CILi2EEENSC_ILi1EEESE_EEEEENSB_IJNSC_ILi256EEENSC_ILi64EEENSB_IJNSC_ILi32EEEEEEEEENS_12float_e4m3_tESM_NSA_8TiledMMAINSA_8MMA_AtomIJNSA_10MMA_TraitsINSA_25SM100_MMA_F8F6F4_2x1SM_SSEJSM_SM_fSH_SI_NSA_17integral_constantINSA_4UMMA5MajorELST_0EEESU_NSR_INSS_7ScaleInELSV_0EEESW_EEEEEENSA_6LayoutINSB_IJSE_SE_SE_EEENSB_IJNSC_ILi0EEES11_S11_EEEEENSB_IJNSA_10UnderscoreES14_S14_EEEEENS7_6detail27Sm100ImplicitGemmTileTraitsINSA_25SM100_TMA_2SM_LOAD_IM2COLENSA_14ComposedLayoutINSA_7SwizzleILi1ELi4ELi3EEENSA_18smem_ptr_flag_bitsILi8EEENSZ_INSB_IJNSC_ILi8EEESJ_EEENSB_IJSJ_SE_EEEEEEEvEENS18_INSA_18SM100_TMA_2SM_LOADES1J_vEEEENS_8epilogue10collective18CollectiveEpilogueINS1O_23Sm100TmaWarpSpecializedILi1ELi1ELi64ELb0ELb0EEEJNSB_IJNSC_ILi128EEESI_SK_EEENSB_IJNSZ_IS1T_SE_EENSZ_ISI_SE_EEEEESM_NSB_IJNSB_IJllllEEESE_S11_EEESM_S1Z_NS1O_6fusion15FusionCallbacksIS1S_NS20_17LinearCombinationISM_fSM_fLNS_15FloatRoundStyleE2EEES1U_S1X_JEEENSA_5SM1004TMEM4LOAD26SM100_TMEM_LOAD_32dp32b64xENSA_20SM90_TMA_LOAD_IM2COLENS1A_INS1B_ILi2ELi4ELi3EEES1E_NSZ_INSB_IJS1F_SI_EEENSB_IJSI_SE_EEEEEEENSA_39AutoVectorizingCopyWithAssumedAlignmentILi128EEENSA_21SM90_TMA_STORE_IM2COLES2F_S2H_S2H_EEEvvEEEEvNT_6ParamsE,@"STO_CUDA_ENTRY STV_DEFAULT"
_ZN7cutlass13device_kernelINS_4conv6kernel13ConvUniversalINS1_16ConvProblemShapeILNS1_8OperatorE0ELi3EEENS1_10collective14CollectiveConvINS1_47MainloopSm100TmaUmmaWarpSpecializedImplicitGemmILS5_0ELi41ELi3ELi1ELi2EN4cute5tupleIJNSA_1CILi2EEENSC_ILi1EEESE_EEEEENSB_IJNSC_ILi256EEENSC_ILi64EEENSB_IJNSC_ILi32EEEEEEEEENS_12float_e4m3_tESM_NSA_8TiledMMAINSA_8MMA_AtomIJNSA_10MMA_TraitsINSA_25SM100_MMA_F8F6F4_2x1SM_SSEJSM_SM_fSH_SI_NSA_17integral_constantINSA_4UMMA5MajorELST_0EEESU_NSR_INSS_7ScaleInELSV_0EEESW_EEEEEENSA_6LayoutINSB_IJSE_SE_SE_EEENSB_IJNSC_ILi0EEES11_S11_EEEEENSB_IJNSA_10UnderscoreES14_S14_EEEEENS7_6detail27Sm100ImplicitGemmTileTraitsINSA_25SM100_TMA_2SM_LOAD_IM2COLENSA_14ComposedLayoutINSA_7SwizzleILi1ELi4ELi3EEENSA_18smem_ptr_flag_bitsILi8EEENSZ_INSB_IJNSC_ILi8EEESJ_EEENSB_IJSJ_SE_EEEEEEEvEENS18_INSA_18SM100_TMA_2SM_LOADES1J_vEEEENS_8epilogue10collective18CollectiveEpilogueINS1O_23Sm100TmaWarpSpecializedILi1ELi1ELi64ELb0ELb0EEEJNSB_IJNSC_ILi128EEESI_SK_EEENSB_IJNSZ_IS1T_SE_EENSZ_ISI_SE_EEEEESM_NSB_IJNSB_IJllllEEESE_S11_EEESM_S1Z_NS1O_6fusion15FusionCallbacksIS1S_NS20_17LinearCombinationISM_fSM_fLNS_15FloatRoundStyleE2EEES1U_S1X_JEEENSA_5SM1004TMEM4LOAD26SM100_TMEM_LOAD_32dp32b64xENSA_20SM90_TMA_LOAD_IM2COLENS1A_INS1B_ILi2ELi4ELi3EEES1E_NSZ_INSB_IJS1F_SI_EEENSB_IJSI_SE_EEEEEEENSA_39AutoVectorizingCopyWithAssumedAlignmentILi128EEENSA_21SM90_TMA_STORE_IM2COLES2F_S2H_S2H_EEEvvEEEEvNT_6ParamsE:
[----:B------:R-:W1:Y:S01]  /*0000*/  LDC R1, c[0x0][0x37c] ;  /* 0x0000df00ff017b82 */ /* 0x000e620000000800 */
[----:B------:R-:W2:Y:S01]  /*0010*/  S2R R131, SR_TID.X ;  /* 0x0000000000837919 */ /* 0x000ea20000002100 */
[----:B------:R-:W3:Y:S06]  /*0020*/  LDCU.64 UR8, c[0x0][0x990] ;  /* 0x00013200ff0877ac */ /* 0x000eec0008000a00 */
[----:B------:R-:W4:Y:S01]  /*0030*/  S2UR UR4, SR_CgaCtaId ;  /* 0x00000000000479c3 */ /* 0x000f220000008800 */
[----:B-1----:R-:W-:Y:S01]  /*0040*/  VIADD R1, R1, 0xfffffff8 ;  /* 0xfffffff801017836 */ /* 0x002fe20000000000 */
[----:B------:R-:W-:-:S02]  /*0050*/  PRMT R145, RZ, 0x7610, R145 ;  /* 0x00007610ff917816 */ /* 0x000fc40000000091 */
[----:B------:R-:W-:Y:S02]  /*0060*/  ELECT P1, URZ, PT ;  /* 0x0000000000ff782f */ /* 0x000fe40003820000 */
[----:B------:R-:W-:Y:S01]  /*0070*/  R2UR UR43, R1 ;  /* 0x00000000012b72ca */ /* 0x000fe200000e0000 */
[----:B---3--:R-:W-:-:S04]  /*0080*/  UISETP.NE.U32.AND UP0, UPT, UR8, URZ, UPT ;  /* 0x000000ff0800728c */ /* 0x008fc8000bf05070 */
[----:B------:R-:W-:Y:S02]  /*0090*/  UISETP.NE.AND.EX UP0, UPT, UR9, URZ, UPT, UP0 ;  /* 0x000000ff0900728c */ /* 0x000fe4000bf05300 */
[----:B----4-:R-:W-:Y:S02]  /*00a0*/  ULOP3.LUT UR26, UR4, 0x1, URZ, 0xc0, !UPT ;  /* 0x00000001041a7892 */ /* 0x010fe4000f8ec0ff */
[----:B------:R-:W-:Y:S01]  /*00b0*/  ULOP3.LUT UR25, UR4, 0x1, URZ, 0x3c, !UPT ;  /* 0x0000000104197892 */ /* 0x000fe2000f8e3cff */
[----:B--2---:R-:W-:-:S05]  /*00c0*/  SHF.R.U32.HI R146, RZ, 0x5, R131 ;  /* 0x00000005ff927819 */ /* 0x004fca0000011683 */
[----:B------:R-:W1:Y:S02]  /*00d0*/  SHFL.IDX PT, R0, R146, RZ, 0x1f ;  /* 0x00001fff92007589 */ /* 0x000e6400000e0000 */
[----:B-1----:R-:W-:Y:S01]  /*00e0*/  R2UR UR18, R0 ;  /* 0x00000000001272ca */ /* 0x002fe200000e0000 */
[----:B------:R-:W-:-:S14]  /*00f0*/  BRA.U UP0, `(.L_x_0) ;  /* 0x0000000100307547 */ /* 0x000fdc000b800000 */
[----:B------:R-:W1:Y:S02]  /*0100*/  LDCU.64 UR4, c[0x0][0x988] ;  /* 0x00013100ff0477ac */ /* 0x000e640008000a00 */
[----:B-1----:R-:W-:-:S04]  /*0110*/  UISETP.NE.U32.AND UP0, UPT, UR4, URZ, UPT ;  /* 0x000000ff0400728c */ /* 0x002fc8000bf05070 */
[----:B------:R-:W-:-:S09]  /*0120*/  UISETP.NE.AND.EX UP0, UPT, UR5, URZ, UPT, UP0 ;  /* 0x000000ff0500728c */ /* 0x000fd2000bf05300 */
[----:B------:R-:W-:Y:S05]  /*0130*/  BRA.U !UP0, `(.L_x_1) ;  /* 0x0000000108147547 */ /* 0x000fea000b800000 */
[----:B------:R-:W1:Y:S01]  /*0140*/  LDC.64 R2, c[0x0][0x988] ;  /* 0x00026200ff027b82 */ /* 0x000e620000000a00 */
[----:B------:R-:W1:Y:S02]  /*0150*/  LDCU.64 UR4, c[0x0][0x358] ;  /* 0x00006b00ff0477ac */ /* 0x000e640008000a00 */
[----:B-1----:R1:W5:Y:S01]  /*0160*/  LDG.E R71, desc[UR4][R2.64] ;  /* 0x0000000402477981 */ /* 0x002362000c1e1900 */
[----:B------:R-:W-:Y:S01]  /*0170*/  HFMA2 R145, -RZ, RZ, 0, 5.9604644775390625e-08 ;  /* 0x00000001ff917431 */ /* 0x000fe200000001ff */
[----:B------:R-:W-:Y:S05]  /*0180*/  BRA `(.L_x_0) ;  /* 0x00000000000c7947 */ /* 0x000fea0003800000 */
.L_x_1:
[----:B------:R-:W1:Y:S01]  /*0190*/  LDCU UR4, c[0x0][0x980] ;  /* 0x00013000ff0477ac */ /* 0x000e620008000800 */
[----:B------:R-:W-:Y:S01]  /*01a0*/  HFMA2 R145, -RZ, RZ, 0, 5.9604644775390625e-08 ;  /* 0x00000001ff917431 */ /* 0x000fe200000001ff */
[----:B-1----:R-:W-:-:S07]  /*01b0*/  MOV R71, UR4 ;  /* 0x0000000400477c02 */ /* 0x002fce0008000f00 */
.L_x_0:
[----:B------:R-:W2:Y:S02]  /*01c0*/  LDCU.64 UR4, c[0x0][0x9b0] ;  /* 0x00013600ff0477ac */ /* 0x000ea40008000a00 */
[----:B--2---:R-:W-:-:S04]  /*01d0*/  UISETP.NE.U32.AND UP0, UPT, UR4, URZ, UPT ;  /* 0x000000ff0400728c */ /* 0x004fc8000bf05070 */
[----:B------:R-:W-:-:S09]  /*01e0*/  UISETP.NE.AND.EX UP0, UPT, UR5, URZ, UPT, UP0 ;  /* 0x000000ff0500728c */ /* 0x000fd2000bf05300 */
[----:B------:R-:W-:Y:S05]  /*01f0*/  BRA.U UP0, `(.L_x_2) ;  /* 0x0000000100287547 */ /* 0x000fea000b800000 */
[----:B------:R-:W2:Y:S02]  /*0200*/  LDCU.64 UR4, c[0x0][0x9a8] ;  /* 0x00013500ff0477ac */ /* 0x000ea40008000a00 */
[----:B--2---:R-:W-:-:S04]  /*0210*/  UISETP.NE.U32.AND UP0, UPT, UR4, URZ, UPT ;  /* 0x000000ff0400728c */ /* 0x004fc8000bf05070 */
[----:B------:R-:W-:-:S09]  /*0220*/  UISETP.NE.AND.EX UP0, UPT, UR5, URZ, UPT, UP0 ;  /* 0x000000ff0500728c */ /* 0x000fd2000bf05300 */
[----:B------:R-:W-:Y:S05]  /*0230*/  BRA.U !UP0, `(.L_x_3) ;  /* 0x0000000108107547 */ /* 0x000fea000b800000 */
[----:B-1----:R-:W1:Y:S01]  /*0240*/  LDC.64 R2, c[0x0][0x9a8] ;  /* 0x00026a00ff027b82 */ /* 0x002e620000000a00 */
[----:B------:R-:W1:Y:S02]  /*0250*/  LDCU.64 UR4, c[0x0][0x358] ;  /* 0x00006b00ff0477ac */ /* 0x000e640008000a00 */
[----:B-1----:R2:W5:Y:S01]  /*0260*/  LDG.E R70, desc[UR4][R2.64] ;  /* 0x0000000402467981 */ /* 0x002562000c1e1900 */
[----:B------:R-:W-:Y:S05]  /*0270*/  BRA `(.L_x_2) ;  /* 0x0000000000087947 */ /* 0x000fea0003800000 */
.L_x_3:
[----:B------:R-:W2:Y:S02]  /*0280*/  LDCU UR4, c[0x0][0x9a0] ;  /* 0x00013400ff0477ac */ /* 0x000ea40008000800 */
[----:B--2---:R-:W-:Y:S02]  /*0290*/  MOV R70, UR4 ;  /* 0x0000000400467c02 */ /* 0x004fe40008000f00 */
.L_x_2:
[----:B------:R-:W-:Y:S01]  /*02a0*/  IMAD.U32 R0, RZ, RZ, UR18 ;  /* 0x00000012ff007e24 */ /* 0x000fe2000f8e00ff */
[----:B------:R-:W-:Y:S04]  /*02b0*/  BSSY.RECONVERGENT B0, `(.L_x_4) ;  /* 0x000000c000007945 */ /* 0x000fe80003800200 */
[C---:B------:R-:W-:Y:S02]  /*02c0*/  ISETP.NE.OR P2, PT, R0.reuse, 0x1, !P1 ;  /* 0x000000010000780c */ /* 0x040fe40004f45670 */
[----:B------:R-:W-:-:S11]  /*02d0*/  ISETP.NE.OR P0, PT, R0, 0x3, !P1 ;  /* 0x000000030000780c */ /* 0x000fd60004f05670 */
[----:B------:R-:W-:Y:S05]  /*02e0*/  @P2 BRA `(.L_x_5) ;  /* 0x0000000000202947 */ /* 0x000fea0003800000 */
[----:B------:R-:W3:Y:S02]  /*02f0*/  LDCU.64 UR4, c[0x0][0x348] ;  /* 0x00006900ff0477ac */ /* 0x000ee40008000a00 */
[----:B---3--:R-:W-:Y:S02]  /*0300*/  UIADD3 UR6, UP1, UPT, UR4, 0x80, URZ ;  /* 0x0000008004067890 */ /* 0x008fe4000ff3e0ff */
[----:B------:R-:W-:Y:S02]  /*0310*/  UIADD3 UR4, UP0, UPT, UR4, 0x200, URZ ;  /* 0x0000020004047890 */ /* 0x000fe4000ff1e0ff */
[----:B------:R-:W-:Y:S02]  /*0320*/  UIADD3.X UR7, UPT, UPT, URZ, UR5, URZ, UP1, !UPT ;  /* 0x00000005ff077290 */ /* 0x000fe40008ffe4ff */
[----:B------:R-:W-:-:S07]  /*0330*/  UIADD3.X UR5, UPT, UPT, URZ, UR5, URZ, UP0, !UPT ;  /* 0x00000005ff057290 */ /* 0x000fce00087fe4ff */
[----:B------:R3:W-:Y:S02]  /*0340*/  UTMACCTL.PF [UR6] ;  /* 0x00000000060079b9 */ /* 0x0007e40008040000 */
[----:B------:R3:W-:Y:S02]  /*0350*/  UTMACCTL.PF [UR4] ;  /* 0x00000000040079b9 */ /* 0x0007e40008040000 */
[----:B---3--:R-:W-:Y:S01]  /*0360*/  NOP ;  /* 0x0000000000007918 */ /* 0x008fe20000000000 */
.L_x_5:
[----:B------:R-:W-:Y:S05]  /*0370*/  BSYNC.RECONVERGENT B0 ;  /* 0x0000000000007941 */ /* 0x000fea0003800200 */
.L_x_4:
[----:B------:R-:W-:Y:S04]  /*0380*/  BSSY.RECONVERGENT B0, `(.L_x_6) ;  /* 0x000000a000007945 */ /* 0x000fe80003800200 */
        /* <DEDUP_REMOVED lines=9> */
.L_x_7:
[----:B------:R-:W-:Y:S05]  /*0420*/  BSYNC.RECONVERGENT B0 ;  /* 0x0000000000007941 */ /* 0x000fea0003800200 */
.L_x_6:
[----:B------:R-:W3:Y:S01]  /*0430*/  LDCU.64 UR4, c[0x0][0x988] ;  /* 0x00013100ff0477ac */ /* 0x000ee20008000a00 */
[----:B------:R-:W-:Y:S02]  /*0440*/  UISETP.EQ.U32.AND UP1, UPT, UR8, URZ, UPT ;  /* 0x000000ff0800728c */ /* 0x000fe4000bf22070 */
[----:B------:R-:W-:Y:S02]  /*0450*/  UPLOP3.LUT UP3, UPT, UPT, UPT, UPT, 0x80, 0x8 ;  /* 0x000000000008789c */ /* 0x000fe40003f6f070 */
[----:B---3--:R-:W-:-:S04]  /*0460*/  UISETP.NE.U32.AND UP0, UPT, UR4, URZ, UPT ;  /* 0x000000ff0400728c */ /* 0x008fc8000bf05070 */
[----:B------:R-:W-:-:S04]  /*0470*/  UISETP.NE.AND.EX UP2, UPT, UR5, URZ, UPT, UP0 ;  /* 0x000000ff0500728c */ /* 0x000fc8000bf45300 */
[----:B------:R-:W-:-:S04]  /*0480*/  UISETP.EQ.OR.EX UP4, UPT, UR9, URZ, !UP2, UP1 ;  /* 0x000000ff0900728c */ /* 0x000fc8000d782710 */
[----:B------:R-:W-:-:S06]  /*0490*/  UP2UR UR4, UPR, URZ, 0x10 ;  /* 0x00000010ff047883 */ /* 0x000fcc0008000000 */
[----:B------:R-:W-:Y:S01]  /*04a0*/  MOV R148, UR4 ;  /* 0x0000000400947c02 */ /* 0x000fe20008000f00 */
[----:B------:R-:W-:Y:S06]  /*04b0*/  BRA.U !UP4, `(.L_x_8) ;  /* 0x000000010c207547 */ /* 0x000fec000b800000 */
[----:B------:R-:W-:Y:S01]  /*04c0*/  UISETP.NE.U32.AND UP1, UPT, UR8, URZ, UPT ;  /* 0x000000ff0800728c */ /* 0x000fe2000bf25070 */
[----:B-----5:R-:W-:Y:S01]  /*04d0*/  FSETP.NEU.AND P0, PT, R71, RZ, PT ;  /* 0x000000ff4700720b */ /* 0x020fe20003f0d000 */
[----:B------:R-:W-:Y:S02]  /*04e0*/  USEL UR4, URZ, 0xffffffff, UP2 ;  /* 0xffffffffff047887 */ /* 0x000fe40009000000 */
[----:B------:R-:W-:-:S10]  /*04f0*/  UISETP.NE.AND.EX UP1, UPT, UR9, URZ, UPT, UP1 ;  /* 0x000000ff0900728c */ /* 0x000fd4000bf25310 */
[----:B------:R-:W-:Y:S01]  /*0500*/  VOTEU.ANY UP0, P0 ;  /* 0x0000000000ff7886 */ /* 0x000fe20000000100 */
[----:B------:R-:W-:-:S04]  /*0510*/  @!UP1 USEL UR4, URZ, 0xffffffff, UP0 ;  /* 0xffffffffff049887 */ /* 0x000fc80008000000 */
[----:B------:R-:W-:-:S04]  /*0520*/  ULOP3.LUT UR4, UR4, 0x1, URZ, 0xc0, !UPT ;  /* 0x0000000104047892 */ /* 0x000fc8000f8ec0ff */
[----:B------:R-:W-:-:S11]  /*0530*/  UISETP.NE.U32.AND UP3, UPT, UR4, 0x1, UPT ;  /* 0x000000010400788c */ /* 0x000fd6000bf65070 */
.L_x_8:
[----:B------:R-:W3:Y:S01]  /*0540*/  SHFL.IDX PT, R0, R146, RZ, 0x1f ;  /* 0x00001fff92007589 */ /* 0x000ee200000e0000 */
[----:B------:R-:W-:Y:S02]  /*0550*/  UISETP.NE.AND UP5, UPT, UR18, 0x2, UPT ;  /* 0x000000021200788c */ /* 0x000fe4000bfa5270 */
[----:B------:R-:W-:Y:S02]  /*0560*/  UISETP.NE.AND UP0, UPT, UR18, 0x2, UPT ;  /* 0x000000021200788c */ /* 0x000fe4000bf05270 */
[----:B------:R-:W-:Y:S02]  /*0570*/  UISETP.NE.OR UP1, UPT, UR26, URZ, UP5 ;  /* 0x000000ff1a00728c */ /* 0x000fe4000af25670 */
[----:B------:R-:W-:-:S04]  /*0580*/  USEL UR42, URZ, 0x1, UP0 ;  /* 0x00000001ff2a7887 */ /* 0x000fc80008000000 */
[----:B------:R-:W-:Y:S02]  /*0590*/  PLOP3.LUT P3, PT, P1, PT, UP1, 0xae, 0xea ;  /* 0x0000000000ea781c */ /* 0x000fe40000f6f51e */
[----:B---3--:R-:W-:-:S13]  /*05a0*/  ISETP.NE.AND P0, PT, R0, RZ, PT ;  /* 0x000000ff0000720c */ /* 0x008fda0003f05270 */
[----:B------:R-:W-:Y:S05]  /*05b0*/  @P0 BRA `(.L_x_9) ;  /* 0x00000004007c0947 */ /* 0x000fea0003800000 */
[----:B------:R-:W-:Y:S01]  /*05c0*/  ELECT P0, URZ, PT ;  /* 0x0000000000ff782f */ /* 0x000fe20003800000 */
[----:B------:R-:W-:-:S12]  /*05d0*/  BSSY.RECONVERGENT B0, `(.L_x_9) ;  /* 0x000005d000007945 */ /* 0x000fd80003800200 */
[----:B------:R-:W-:Y:S05]  /*05e0*/  @!P0 BRA `(.L_x_10) ;  /* 0x00000004006c8947 */ /* 0x000fea0003800000 */
[----:B------:R-:W3:Y:S01]  /*05f0*/  S2UR UR5, SR_CgaCtaId ;  /* 0x00000000000579c3 */ /* 0x000ee20000008800 */
[----:B------:R-:W-:Y:S01]  /*0600*/  UMOV UR4, 0x400 ;  /* 0x0000040000047882 */ /* 0x000fe20000000000 */
[----:B------:R-:W-:Y:S02]  /*0610*/  UMOV UR6, 0x1 ;  /* 0x0000000100067882 */ /* 0x000fe40000000000 */
[----:B------:R-:W-:-:S04]  /*0620*/  UIADD3 UR6, UPT, UPT, -UR6, 0x100000, URZ ;  /* 0x0010000006067890 */ /* 0x000fc8000fffe1ff */
[----:B------:R-:W-:Y:S02]  /*0630*/  USHF.L.U32 UR7, UR6, 0xb, URZ ;  /* 0x0000000b06077899 */ /* 0x000fe400080006ff */
[----:B------:R-:W-:Y:S02]  /*0640*/  USHF.L.U32 UR6, UR6, 0x1, URZ ;  /* 0x0000000106067899 */ /* 0x000fe400080006ff */
[----:B---3--:R-:W-:Y:S01]  /*0650*/  ULEA UR4, UR5, UR4, 0x18 ;  /* 0x0000000405047291 */ /* 0x008fe2000f8ec0ff */
[----:B------:R-:W3:Y:S11]  /*0660*/  FENCE.VIEW.ASYNC.S ;  /* 0x00000000000073c6 */ /* 0x000ef60000000000 */
[----:B---3--:R3:W4:Y:S01]  /*0670*/  SYNCS.EXCH.64 URZ, [UR4], UR6 ;  /* 0x0000000604ff75b2 */ /* 0x0087220008000100 */
[----:B------:R3:W1:Y:S01]  /*0680*/  SYNCS.EXCH.64 URZ, [UR4+0x148], UR6 ;  /* 0x0001480604ff75b2 */ /* 0x0006620008000100 */
        /* <DEDUP_REMOVED lines=79> */
[----:B------:R3:W1:Y:S02]  /*0b80*/  SYNCS.EXCH.64 URZ, [UR4+0x288], UR6 ;  /* 0x0002880604ff75b2 */ /* 0x0006640008000100 */
[----:B---34-:R-:W-:Y:S01]  /*0b90*/  NOP ;  /* 0x0000000000007918 */ /* 0x018fe20000000000 */
.L_x_10:
[----:B------:R-:W-:Y:S05]  /*0ba0*/  BSYNC.RECONVERGENT B0 ;  /* 0x0000000000007941 */ /* 0x000fea0003800200 */
.L_x_9:
[----:B------:R-:W3:Y:S01]  /*0bb0*/  SHFL.IDX PT, R0, R146, RZ, 0x1f ;  /* 0x00001fff92007589 */ /* 0x000ee200000e0000 */
[----:B------:R-:W-:Y:S01]  /*0bc0*/  NOP ;  /* 0x0000000000007918 */ /* 0x000fe20000000000 */
[----:B---3--:R-:W-:-:S13]  /*0bd0*/  ISETP.NE.AND P0, PT, R0, 0x1, PT ;  /* 0x000000010000780c */ /* 0x008fda0003f05270 */
[----:B------:R-:W-:Y:S05]  /*0be0*/  @P0 BRA `(.L_x_11) ;  /* 0x0000000000400947 */ /* 0x000fea0003800000 */
[----:B------:R-:W3:Y:S01]  /*0bf0*/  S2UR UR5, SR_CgaCtaId ;  /* 0x00000000000579c3 */ /* 0x000ee20000008800 */
[----:B------:R-:W-:Y:S01]  /*0c00*/  UMOV UR4, 0x400 ;  /* 0x0000040000047882 */ /* 0x000fe20000000000 */
[----:B------:R-:W-:Y:S01]  /*0c10*/  UMOV UR8, 0x20 ;  /* 0x0000002000087882 */ /* 0x000fe20000000000 */
[----:B------:R-:W-:Y:S01]  /*0c20*/  UMOV UR6, 0x80 ;  /* 0x0000008000067882 */ /* 0x000fe20000000000 */
[----:B------:R-:W-:-:S04]  /*0c30*/  UIADD3 UR8, UPT, UPT, -UR8, 0x100000, URZ ;  /* 0x0010000008087890 */ /* 0x000fc8000fffe1ff */
[----:B------:R-:W-:Y:S02]  /*0c40*/  USHF.L.U32 UR9, UR8, 0xb, URZ ;  /* 0x0000000b08097899 */ /* 0x000fe400080006ff */
[----:B------:R-:W-:Y:S02]  /*0c50*/  USHF.L.U32 UR8, UR8, 0x1, URZ ;  /* 0x0000000108087899 */ /* 0x000fe400080006ff */
[----:B------:R-:W-:-:S04]  /*0c60*/  UIADD3 UR6, UPT, UPT, -UR6, 0x100000, URZ ;  /* 0x0010000006067890 */ /* 0x000fc8000fffe1ff */
[----:B------:R-:W-:Y:S02]  /*0c70*/  USHF.L.U32 UR7, UR6, 0xb, URZ ;  /* 0x0000000b06077899 */ /* 0x000fe400080006ff */
[----:B------:R-:W-:Y:S01]  /*0c80*/  USHF.L.U32 UR6, UR6, 0x1, URZ ;  /* 0x0000000106067899 */ /* 0x000fe200080006ff */
[----:B------:R-:W-:Y:S01]  /*0c90*/  ELECT P0, URZ, PT ;  /* 0x0000000000ff782f */ /* 0x000fe20003800000 */
[----:B---3--:R-:W-:Y:S01]  /*0ca0*/  ULEA UR4, UR5, UR4, 0x18 ;  /* 0x0000000405047291 */ /* 0x008fe2000f8ec0ff */
[----:B------:R-:W3:Y:S11]  /*0cb0*/  FENCE.VIEW.ASYNC.S ;  /* 0x00000000000073c6 */ /* 0x000ef60000000000 */
[----:B---3--:R3:W4:Y:S01]  /*0cc0*/  SYNCS.EXCH.64 URZ, [UR4+0x290], UR8 ;  /* 0x0002900804ff75b2 */ /* 0x0087220008000100 */
[----:B------:R3:W1:Y:S01]  /*0cd0*/  SYNCS.EXCH.64 URZ, [UR4+0x298], UR6 ;  /* 0x0002980604ff75b2 */ /* 0x0006620008000100 */
[----:B------:R-:W-:Y:S01]  /*0ce0*/  NOP ;  /* 0x0000000000007918 */ /* 0x000fe20000000000 */
.L_x_11:
[----:B------:R-:W2:Y:S01]  /*0cf0*/  SHFL.IDX PT, R0, R146, RZ, 0x1f ;  /* 0x00001fff92007589 */ /* 0x000ea200000e0000 */
[----:B------:R-:W-:Y:S01]  /*0d00*/  NOP ;  /* 0x0000000000007918 */ /* 0x000fe20000000000 */
[----:B--2---:R-:W-:-:S13]  /*0d10*/  ISETP.NE.AND P0, PT, R0, 0x3, PT ;  /* 0x000000030000780c */ /* 0x004fda0003f05270 */
[----:B------:R-:W-:Y:S05]  /*0d20*/  @P0 BRA `(.L_x_12) ;  /* 0x0000000000300947 */ /* 0x000fea0003800000 */
[----:B------:R-:W2:Y:S01]  /*0d30*/  S2UR UR5, SR_CgaCtaId ;  /* 0x00000000000579c3 */ /* 0x000ea20000008800 */
[----:B---3--:R-:W-:Y:S01]  /*0d40*/  UMOV UR4, 0x400 ;  /* 0x0000040000047882 */ /* 0x008fe20000000000 */
[----:B------:R-:W-:Y:S01]  /*0d50*/  UMOV UR6, 0x20 ;  /* 0x0000002000067882 */ /* 0x000fe20000000000 */
[----:B------:R-:W-:Y:S01]  /*0d60*/  ELECT P0, URZ, PT ;  /* 0x0000000000ff782f */ /* 0x000fe20003800000 */
[----:B------:R-:W-:-:S04]  /*0d70*/  UIADD3 UR6, UPT, UPT, -UR6, 0x100000, URZ ;  /* 0x0010000006067890 */ /* 0x000fc8000fffe1ff */
[----:B------:R-:W-:Y:S02]  /*0d80*/  USHF.L.U32 UR7, UR6, 0xb, URZ ;  /* 0x0000000b06077899 */ /* 0x000fe400080006ff */
[----:B------:R-:W-:Y:S02]  /*0d90*/  USHF.L.U32 UR6, UR6, 0x1, URZ ;  /* 0x0000000106067899 */ /* 0x000fe400080006ff */
[----:B--2---:R-:W-:Y:S01]  /*0da0*/  ULEA UR4, UR5, UR4, 0x18 ;  /* 0x0000000405047291 */ /* 0x004fe2000f8ec0ff */
[----:B------:R-:W2:Y:S11]  /*0db0*/  FENCE.VIEW.ASYNC.S ;  /* 0x00000000000073c6 */ /* 0x000eb60000000000 */
[----:B--2---:R2:W3:Y:S01]  /*0dc0*/  SYNCS.EXCH.64 URZ, [UR4+0x2a0], UR6 ;  /* 0x0002a00604ff75b2 */ /* 0x0044e20008000100 */
[----:B------:R2:W1:Y:S01]  /*0dd0*/  SYNCS.EXCH.64 URZ, [UR4+0x2a8], UR6 ;  /* 0x0002a80604ff75b2 */ /* 0x0004620008000100 */
[----:B------:R-:W-:Y:S01]  /*0de0*/  NOP ;  /* 0x0000000000007918 */ /* 0x000fe20000000000 */
.L_x_12:
[----:B------:R-:W4:Y:S01]  /*0df0*/  SHFL.IDX PT, R0, R146, RZ, 0x1f ;  /* 0x00001fff92007589 */ /* 0x000f2200000e0000 */
[----:B------:R-:W-:Y:S01]  /*0e00*/  NOP ;  /* 0x0000000000007918 */ /* 0x000fe20000000000 */
[----:B----4-:R-:W-:-:S13]  /*0e10*/  ISETP.NE.AND P0, PT, R0, 0x4, PT ;  /* 0x000000040000780c */ /* 0x010fda0003f05270 */
[----:B------:R-:W-:Y:S05]  /*0e20*/  @P0 BRA `(.L_x_13) ;  /* 0x0000000000440947 */ /* 0x000fea0003800000 */
[----:B------:R-:W4:Y:S01]  /*0e30*/  S2UR UR5, SR_CgaCtaId ;  /* 0x00000000000579c3 */ /* 0x000f220000008800 */
[----:B--23--:R-:W-:Y:S01]  /*0e40*/  UMOV UR4, 0x1e0 ;  /* 0x000001e000047882 */ /* 0x00cfe20000000000 */
[----:B------:R-:W-:Y:S01]  /*0e50*/  UMOV UR6, 0x400 ;  /* 0x0000040000067882 */ /* 0x000fe20000000000 */
[----:B------:R-:W-:Y:S01]  /*0e60*/  USEL UR4, UR4, 0x1a0, UP3 ;  /* 0x000001a004047887 */ /* 0x000fe20009800000 */
[----:B------:R-:W-:Y:S01]  /*0e70*/  UMOV UR8, 0x1 ;  /* 0x0000000100087882 */ /* 0x000fe20000000000 */
[----:B------:R-:W-:Y:S01]  /*0e80*/  ELECT P0, URZ, PT ;  /* 0x0000000000ff782f */ /* 0x000fe20003800000 */
[----:B------:R-:W-:-:S04]  /*0e90*/  UIADD3 UR8, UPT, UPT, -UR8, 0x100000, URZ ;  /* 0x0010000008087890 */ /* 0x000fc8000fffe1ff */
[----:B------:R-:W-:Y:S02]  /*0ea0*/  USHF.L.U32 UR9, UR8, 0xb, URZ ;  /* 0x0000000b08097899 */ /* 0x000fe400080006ff */
[----:B------:R-:W-:Y:S02]  /*0eb0*/  USHF.L.U32 UR8, UR8, 0x1, URZ ;  /* 0x0000000108087899 */ /* 0x000fe400080006ff */
[----:B----4-:R-:W-:Y:S02]  /*0ec0*/  ULEA UR6, UR5, UR6, 0x18 ;  /* 0x0000000605067291 */ /* 0x010fe4000f8ec0ff */
[----:B------:R-:W-:-:S04]  /*0ed0*/  UIADD3 UR4, UPT, UPT, -UR4, 0x100000, URZ ;  /* 0x0010000004047890 */ /* 0x000fc8000fffe1ff */
[----:B------:R-:W-:Y:S02]  /*0ee0*/  USHF.L.U32 UR5, UR4, 0xb, URZ ;  /* 0x0000000b04057899 */ /* 0x000fe400080006ff */
[----:B------:R-:W-:Y:S01]  /*0ef0*/  USHF.L.U32 UR4, UR4, 0x1, URZ ;  /* 0x0000000104047899 */ /* 0x000fe200080006ff */
[----:B------:R-:W2:Y:S03]  /*0f00*/  FENCE.VIEW.ASYNC.S ;  /* 0x00000000000073c6 */ /* 0x000ea60000000000 */
[----:B--2---:R4:W2:Y:S08]  /*0f10*/  SYNCS.EXCH.64 URZ, [UR6+0x2b0], UR8 ;  /* 0x0002b00806ff75b2 */ /* 0x0048b00008000100 */
[----:B------:R4:W3:Y:S02]  /*0f20*/  SYNCS.EXCH.64 URZ, [UR6+0x2b8], UR4 ;  /* 0x0002b80406ff75b2 */ /* 0x0008e40008000100 */
[----:B----4-:R-:W-:Y:S01]  /*0f30*/  NOP ;  /* 0x0000000000007918 */ /* 0x010fe20000000000 */
.L_x_13:
[----:B------:R-:W4:Y:S01]  /*0f40*/  SHFL.IDX PT, R0, R146, RZ, 0x1f ;  /* 0x00001fff92007589 */ /* 0x000f2200000e0000 */
[----:B------:R-:W-:Y:S01]  /*0f50*/  ISETP.NE.OR P1, PT, RZ, UR18, !P1 ;  /* 0x00000012ff007c0c */ /* 0x000fe2000cf25670 */
[----:B------:R-:W-:Y:S01]  /*0f60*/  NOP ;  /* 0x0000000000007918 */ /* 0x000fe20000000000 */
[----:B----4-:R-:W-:-:S13]  /*0f70*/  ISETP.NE.AND P0, PT, R0, 0x5, PT ;  /* 0x000000050000780c */ /* 0x010fda0003f05270 */
[----:B------:R-:W-:Y:S05]  /*0f80*/  @P0 BRA `(.L_x_14) ;  /* 0x0000000000480947 */ /* 0x000fea0003800000 */
[----:B------:R-:W4:Y:S01]  /*0f90*/  S2UR UR5, SR_CgaCtaId ;  /* 0x00000000000579c3 */ /* 0x000f220000008800 */
[----:B--23--:R-:W-:Y:S01]  /*0fa0*/  UMOV UR4, 0x400 ;  /* 0x0000040000047882 */ /* 0x00cfe20000000000 */
        /* <DEDUP_REMOVED lines=9> */
[----:B----4-:R-:W-:Y:S01]  /*1040*/  ULEA UR4, UR5, UR4, 0x18 ;  /* 0x0000000405047291 */ /* 0x010fe2000f8ec0ff */
[----:B------:R-:W2:Y:S11]  /*1050*/  FENCE.VIEW.ASYNC.S ;  /* 0x00000000000073c6 */ /* 0x000eb60000000000 */
[----:B--2---:R4:W2:Y:S01]  /*1060*/  SYNCS.EXCH.64 URZ, [UR4+0x2c0], UR6 ;  /* 0x0002c00604ff75b2 */ /* 0x0048a20008000100 */
[----:B------:R4:W3:Y:S01]  /*1070*/  SYNCS.EXCH.64 URZ, [UR4+0x2d0], UR8 ;  /* 0x0002d00804ff75b2 */ /* 0x0008e20008000100 */
[----:B------:R4:W1:Y:S01]  /*1080*/  SYNCS.EXCH.64 URZ, [UR4+0x2c8], UR6 ;  /* 0x0002c80604ff75b2 */ /* 0x0008620008000100 */
[----:B------:R4:W1:Y:S02]  /*1090*/  SYNCS.EXCH.64 URZ, [UR4+0x2d8], UR8 ;  /* 0x0002d80804ff75b2 */ /* 0x0008640008000100 */
[----:B----4-:R-:W-:Y:S01]  /*10a0*/  NOP ;  /* 0x0000000000007918 */ /* 0x010fe20000000000 */
.L_x_14:
[----:B--23--:R-:W2:Y:S01]  /*10b0*/  S2UR UR7, SR_CgaCtaId ;  /* 0x00000000000779c3 */ /* 0x00cea20000008800 */
[----:B------:R-:W-:Y:S01]  /*10c0*/  VOTEU.ALL UP0, P1 ;  /* 0x0000000000ff7886 */ /* 0x000fe20000800000 */
[----:B------:R-:W-:Y:S01]  /*10d0*/  UMOV UR4, 0x20 ;  /* 0x0000002000047882 */ /* 0x000fe20000000000 */
[----:B------:R-:W-:Y:S01]  /*10e0*/  NOP ;  /* 0x0000000000007918 */ /* 0x000fe20000000000 */
[----:B-1----:R-:W-:Y:S01]  /*10f0*/  LOP3.LUT R3, R131, 0x1f, RZ, 0xc0, !PT ;  /* 0x0000001f83037812 */ /* 0x002fe200078ec0ff */
[----:B------:R-:W-:Y:S01]  /*1100*/  UISETP.NE.AND UP4, UPT, UR18, URZ, UPT ;  /* 0x000000ff1200728c */ /* 0x000fe2000bf85270 */
[----:B------:R-:W-:Y:S01]  /*1110*/  @!UP0 UMOV UR6, 0x400 ;  /* 0x0000040000068882 */ /* 0x000fe20000000000 */
[----:B------:R-:W-:-:S04]  /*1120*/  @!UP0 UIADD3 UR4, UPT, UPT, -UR4, 0x100000, URZ ;  /* 0x0010000004048890 */ /* 0x000fc8000fffe1ff */
[----:B------:R-:W-:Y:S02]  /*1130*/  @!UP0 USHF.L.U32 UR5, UR4, 0xb, URZ ;  /* 0x0000000b04058899 */ /* 0x000fe400080006ff */
[----:B------:R-:W-:Y:S02]  /*1140*/  @!UP0 USHF.L.U32 UR4, UR4, 0x1, URZ ;  /* 0x0000000104048899 */ /* 0x000fe400080006ff */
[----:B--2---:R-:W-:Y:S01]  /*1150*/  @!UP0 ULEA UR6, UR7, UR6, 0x18 ;  /* 0x0000000607068291 */ /* 0x004fe2000f8ec0ff */
[----:B------:R-:W1:Y:S01]  /*1160*/  LDCU UR7, c[0x0][0x36c] ;  /* 0x00006d80ff0777ac */ /* 0x000e620008000800 */
[----:B------:R-:W-:Y:S01]  /*1170*/  VOTEU.ALL UP0, P1 ;  /* 0x0000000000ff7886 */ /* 0x000fe20000800000 */
[----:B------:R-:W2:Y:S09]  /*1180*/  FENCE.VIEW.ASYNC.S ;  /* 0x00000000000073c6 */ /* 0x000eb20000000000 */
[----:B--2---:R2:W3:Y:S01]  /*1190*/  @!UP0 SYNCS.EXCH.64 URZ, [UR6+0x2e0], UR4 ;  /* 0x0002e00406ff85b2 */ /* 0x0044e20008000100 */
[----:B-1----:R-:W-:-:S09]  /*11a0*/  UISETP.EQ.U32.AND UP6, UPT, UR7, 0x1, UPT ;  /* 0x000000010700788c */ /* 0x002fd2000bfc2070 */
[----:B--2---:R-:W-:Y:S05]  /*11b0*/  BRA.U !UP6, `(.L_x_15) ;  /* 0x000000010e087547 */ /* 0x004fea000b800000 */
[----:B---3--:R-:W-:Y:S01]  /*11c0*/  UCGABAR_ARV ;  /* 0x00000000000079c7 */ /* 0x008fe20008000000 */
[----:B------:R-:W-:Y:S05]  /*11d0*/  BRA `(.L_x_16) ;  /* 0x0000000000047947 */ /* 0x000fea0003800000 */
.L_x_15:
[----:B---3--:R-:W-:Y:S01]  /*11e0*/  NOP ;  /* 0x0000000000007918 */ /* 0x008fe20000000000 */
.L_x_16:
[----:B------:R-:W1:Y:S01]  /*11f0*/  S2UR UR20, SR_CTAID.X ;  /* 0x00000000001479c3 */ /* 0x000e620000002500 */
[----:B------:R-:W-:-:S05]  /*1200*/  CS2R.32 R147, SR_CgaSize ;  /* 0x0000000000937805 */ /* 0x000fca0000008a00 */
[----:B------:R-:W-:-:S05]  /*1210*/  IMAD R147, R147, -0xa0, RZ ;  /* 0xffffff6093937824 */ /* 0x000fca00078e02ff */
[----:B------:R-:W-:-:S14]  /*1220*/  R2UR UR5, R147 ;  /* 0x00000000930572ca */ /* 0x000fdc00000e0000 */
[----:B------:R-:W2:Y:S01]  /*1230*/  LDCU UR5, c[0x0][UR5+0x2b0] ;  /* 0x00005600050577ac */ /* 0x000ea20008000800 */
[----:B------:R-:W-:-:S05]  /*1240*/  CS2R.32 R147, SR_CgaSize ;  /* 0x0000000000937805 */ /* 0x000fca0000008a00 */
[----:B------:R-:W-:-:S05]  /*1250*/  IMAD R147, R147, -0xa0, RZ ;  /* 0xffffff6093937824 */ /* 0x000fca00078e02ff */
[----:B------:R-:W-:-:S14]  /*1260*/  R2UR UR4, R147 ;  /* 0x00000000930472ca */ /* 0x000fdc00000e0000 */
[----:B------:R-:W3:Y:S01]  /*1270*/  LDCU UR4, c[0x0][UR4+0x2b4] ;  /* 0x00005680040477ac */ /* 0x000ee20008000800 */
[----:B------:R-:W4:Y:S01]  /*1280*/  S2UR UR51, SR_CTAID.Y ;  /* 0x00000000003379c3 */ /* 0x000f220000002600 */
[----:B------:R-:W-:-:S05]  /*1290*/  CS2R.32 R147, SR_CgaSize ;  /* 0x0000000000937805 */ /* 0x000fca0000008a00 */
[----:B------:R-:W-:-:S05]  /*12a0*/  IMAD R147, R147, -0xa0, RZ ;  /* 0xffffff6093937824 */ /* 0x000fca00078e02ff */
[----:B------:R-:W-:-:S14]  /*12b0*/  R2UR UR7, R147 ;  /* 0x00000000930772ca */ /* 0x000fdc00000e0000 */
[----:B------:R-:W3:Y:S01]  /*12c0*/  LDCU UR7, c[0x0][UR7+0x2a4] ;  /* 0x00005480070777ac */ /* 0x000ee20008000800 */
[----:B------:R-:W-:-:S05]  /*12d0*/  CS2R.32 R147, SR_CgaSize ;  /* 0x0000000000937805 */ /* 0x000fca0000008a00 */
[----:B------:R-:W-:-:S05]  /*12e0*/  IMAD R147, R147, -0xa0, RZ ;  /* 0xffffff6093937824 */ /* 0x000fca00078e02ff */
[----:B------:R-:W-:-:S14]  /*12f0*/  R2UR UR63, R147 ;  /* 0x00000000933f72ca */ /* 0x000fdc00000e0000 */
[----:B------:R-:W3:Y:S01]  /*1300*/  LDCU UR63, c[0x0][UR63+0x2a0] ;  /* 0x000054003f3f77ac */ /* 0x000ee20008000800 */
[----:B------:R-:W3:Y:S01]  /*1310*/  LDCU UR19, c[0x0][0xc24] ;  /* 0x00018480ff1377ac */ /* 0x000ee20008000800 */
[----:B------:R-:W3:Y:S01]  /*1320*/  LDCU UR39, c[0x0][0xc24] ;  /* 0x00018480ff2777ac */ /* 0x000ee20008000800 */
[----:B-1----:R-:W-:Y:S01]  /*1330*/  I2FP.F32.U32 R2, UR20 ;  /* 0x0000001400027c45 */ /* 0x002fe20008201000 */
[----:B------:R-:W1:Y:S04]  /*1340*/  LDCU UR23, c[0x0][0xc30] ;  /* 0x00018600ff1777ac */ /* 0x000e680008000800 */
[----:B--2---:R-:W-:Y:S01]  /*1350*/  FMUL R2, R2, UR5 ;  /* 0x0000000502027c20 */ /* 0x004fe20008400000 */
[----:B----4-:R-:W-:-:S05]  /*1360*/  I2FP.F32.U32 R0, UR51 ;  /* 0x0000003300007c45 */ /* 0x010fca0008201000 */
[----:B------:R-:W2:Y:S01]  /*1370*/  F2I.U32.TRUNC.NTZ R2, R2 ;  /* 0x0000000200027305 */ /* 0x000ea2000020f000 */
[----:B---3--:R-:W-:-:S07]  /*1380*/  FMUL R0, R0, UR4 ;  /* 0x0000000400007c20 */ /* 0x008fce0008400000 */
[----:B------:R-:W3:Y:S01]  /*1390*/  F2I.U32.TRUNC.NTZ R0, R0 ;  /* 0x0000000000007305 */ /* 0x000ee2000020f000 */
[----:B--2---:R-:W-:Y:S02]  /*13a0*/  R2UR UR4, R2 ;  /* 0x00000000020472ca */ /* 0x004fe400000e0000 */
[----:B------:R-:W-:Y:S02]  /*13b0*/  PRMT R2, RZ, 0x7610, R2 ;  /* 0x00007610ff027816 */ /* 0x000fe40000000002 */
[----:B---3--:R-:W-:Y:S02]  /*13c0*/  R2UR UR6, R0 ;  /* 0x00000000000672ca */ /* 0x008fe400000e0000 */
[----:B------:R-:W-:-:S07]  /*13d0*/  PRMT R0, RZ, 0x7610, R0 ;  /* 0x00007610ff007816 */ /* 0x000fce0000000000 */
[----:B------:R-:W-:-:S04]  /*13e0*/  UIADD3 UR5, UPT, UPT, -UR4, URZ, URZ ;  /* 0x000000ff04057290 */ /* 0x000fc8000fffe1ff */
[----:B------:R-:W-:Y:S02]  /*13f0*/  UIMAD UR63, UR63, UR5, UR20 ;  /* 0x000000053f3f72a4 */ /* 0x000fe4000f8e0214 */
[----:B------:R-:W-:-:S04]  /*1400*/  UIADD3 UR4, UPT, UPT, -UR6, URZ, URZ ;  /* 0x000000ff06047290 */ /* 0x000fc8000fffe1ff */
[----:B------:R-:W-:-:S06]  /*1410*/  UIMAD UR4, UR7, UR4, UR51 ;  /* 0x00000004070472a4 */ /* 0x000fcc000f8e0233 */
[----:B------:R-:W-:Y:S01]  /*1420*/  IMAD.U32 R147, RZ, RZ, UR4 ;  /* 0x00000004ff937e24 */ /* 0x000fe2000f8e00ff */
[----:B-1----:R-:W-:Y:S06]  /*1430*/  BRA.U UP4, `(.L_x_17) ;  /* 0x00000001042c7547 */ /* 0x002fec000b800000 */
[----:B------:R-:W-:Y:S01]  /*1440*/  R2UR UR4, R147 ;  /* 0x00000000930472ca */ /* 0x000fe200000e0000 */
[----:B------:R-:W-:-:S12]  /*1450*/  UMOV UR7, 0x3 ;  /* 0x0000000300077882 */ /* 0x000fd80000000000 */
[----:B------:R-:W-:Y:S02]  /*1460*/  UISETP.NE.AND UP0, UPT, UR4, URZ, UPT ;  /* 0x000000ff0400728c */ /* 0x000fe4000bf05270 */
[----:B------:R-:W-:Y:S02]  /*1470*/  ULOP3.LUT UR4, UR63, 0xfffffffe, URZ, 0xc0, !UPT ;  /* 0xfffffffe3f047892 */ /* 0x000fe4000f8ec0ff */
[----:B------:R-:W-:Y:S02]  /*1480*/  UISETP.LT.U32.OR UP0, UPT, UR63, 0x2, !UP0 ;  /* 0x000000023f00788c */ /* 0x000fe4000c701470 */
[----:B------:R-:W-:Y:S02]  /*1490*/  USHF.L.U32 UR4, UR7, UR4, URZ ;  /* 0x0000000407047299 */ /* 0x000fe400080006ff */
[----:B------:R-:W-:Y:S02]  /*14a0*/  USEL UR6, URZ, 0x1, !UP0 ;  /* 0x00000001ff067887 */ /* 0x000fe4000c000000 */
[----:B------:R-:W-:-:S02]  /*14b0*/  USEL UR5, URZ, 0x2, !UP0 ;  /* 0x00000002ff057887 */ /* 0x000fc4000c000000 */
[----:B------:R-:W-:Y:S02]  /*14c0*/  IMAD.U32 R0, RZ, RZ, UR4 ;  /* 0x00000004ff007e24 */ /* 0x000fe4000f8e00ff */
[----:B------:R-:W-:-:S06]  /*14d0*/  UIADD3 UR5, UPT, UPT, UR6, UR5, URZ ;  /* 0x0000000506057290 */ /* 0x000fcc000fffe0ff */
[----:B------:R-:W-:-:S07]  /*14e0*/  MOV R2, UR5 ;  /* 0x0000000500027c02 */ /* 0x000fce0008000f00 */
.L_x_17:
[----:B------:R-:W1:Y:S01]  /*14f0*/  S2UR UR45, SR_CTAID.Z ;  /* 0x00000000002d79c3 */ /* 0x000e620000002700 */
[----:B------:R-:W-:Y:S01]  /*1500*/  UISETP.GE.AND UP0, UPT, UR19, 0x1, UPT ;  /* 0x000000011300788c */ /* 0x000fe2000bf06270 */
[----:B------:R-:W-:-:S08]  /*1510*/  UMOV UR49, UR20 ;  /* 0x0000001400317c82 */ /* 0x000fd00008000000 */
[----:B------:R-:W-:Y:S05]  /*1520*/  BRA.U !UP0, `(.L_x_18) ;  /* 0x0000000108d47547 */ /* 0x000fea000b800000 */
[----:B------:R-:W2:Y:S01]  /*1530*/  LDCU.128 UR12, c[0x0][0xc10] ;  /* 0x00018200ff0c77ac */ /* 0x000ea20008000c00 */
[----:B------:R-:W3:Y:S01]  /*1540*/  LDCU UR21, c[0x0][0xc0c] ;  /* 0x00018180ff1577ac */ /* 0x000ee20008000800 */
[----:B------:R-:W4:Y:S01]  /*1550*/  LDCU UR6, c[0x0][0x370] ;  /* 0x00006e00ff0677ac */ /* 0x000f220008000800 */
[----:B------:R-:W1:Y:S01]  /*1560*/  LDCU UR7, c[0x0][0x374] ;  /* 0x00006e80ff0777ac */ /* 0x000e620008000800 */
[----:B------:R-:W1:Y:S01]  /*1570*/  LDCU UR22, c[0x0][0xc20] ;  /* 0x00018400ff1677ac */ /* 0x000e620008000800 */
[----:B--2---:R-:W-:Y:S02]  /*1580*/  UIMAD.WIDE.U32 UR4, UR20, UR12, URZ ;  /* 0x0000000c140472a5 */ /* 0x004fe4000f8e00ff */
[----:B---3--:R-:W-:Y:S01]  /*1590*/  UISETP.NE.AND UP0, UPT, UR21, 0x1, UPT ;  /* 0x000000011500788c */ /* 0x008fe2000bf05270 */
[----:B------:R-:W2:Y:S01]  /*15a0*/  LDCU.64 UR8, c[0x0][0xc28] ;  /* 0x00018500ff0877ac */ /* 0x000ea20008000a00 */
[----:B----4-:R-:W-:-:S03]  /*15b0*/  UIMAD.WIDE.U32 UR10, UR6, UR12, URZ ;  /* 0x0000000c060a72a5 */ /* 0x010fc6000f8e00ff */
[----:B------:R-:W-:Y:S01]  /*15c0*/  UMOV UR4, UR5 ;  /* 0x0000000500047c82 */ /* 0x000fe20008000000 */
[----:B------:R-:W-:Y:S02]  /*15d0*/  UISETP.NE.AND UP1, UPT, UR19, 0x1, UPT ;  /* 0x000000011300788c */ /* 0x000fe4000bf25270 */
[----:B------:R-:W-:Y:S01]  /*15e0*/  USHF.R.U32.HI UR4, URZ, UR13, UR4 ;  /* 0x0000000dff047299 */ /* 0x000fe20008011604 */
[----:B------:R-:W-:Y:S01]  /*15f0*/  UMOV UR10, UR11 ;  /* 0x0000000b000a7c82 */ /* 0x000fe20008000000 */
[----:B------:R-:W-:Y:S02]  /*1600*/  UIMAD.WIDE.U32 UR16, UR51, UR15, URZ ;  /* 0x0000000f331072a5 */ /* 0x000fe4000f8e00ff */
[----:B------:R-:W-:Y:S02]  /*1610*/  USEL UR5, UR20, UR4, !UP0 ;  /* 0x0000000414057287 */ /* 0x000fe4000c000000 */
[----:B------:R-:W-:Y:S02]  /*1620*/  @UP0 USHF.R.U32.HI UR6, URZ, UR13, UR10 ;  /* 0x0000000dff060299 */ /* 0x000fe4000801160a */
[----:B------:R-:W-:-:S02]  /*1630*/  UISETP.NE.AND UP0, UPT, UR14, 0x1, UPT ;  /* 0x000000010e00788c */ /* 0x000fc4000bf05270 */
[----:B-1----:R-:W-:Y:S02]  /*1640*/  UIMAD.WIDE.U32 UR10, UR7, UR15, URZ ;  /* 0x0000000f070a72a5 */ /* 0x002fe4000f8e00ff */
[----:B--2---:R-:W-:Y:S01]  /*1650*/  UIMAD.WIDE.U32 UR12, UR6, UR8, URZ ;  /* 0x00000008060c72a5 */ /* 0x004fe2000f8e00ff */
[----:B------:R-:W-:Y:S01]  /*1660*/  UMOV UR4, UR17 ;  /* 0x0000001100047c82 */ /* 0x000fe20008000000 */
[----:B------:R-:W-:-:S03]  /*1670*/  UIADD3 UR49, UPT, UPT, -UR5, URZ, URZ ;  /* 0x000000ff05317290 */ /* 0x000fc6000fffe1ff */
[----:B------:R-:W-:Y:S01]  /*1680*/  UMOV UR10, UR11 ;  /* 0x0000000b000a7c82 */ /* 0x000fe20008000000 */
[----:B------:R-:W-:Y:S02]  /*1690*/  USHF.R.U32.HI UR4, URZ, UR22, UR4 ;  /* 0x00000016ff047299 */ /* 0x000fe40008011604 */
[----:B------:R-:W-:Y:S01]  /*16a0*/  @UP0 USHF.R.U32.HI UR7, URZ, UR22, UR10 ;  /* 0x00000016ff070299 */ /* 0x000fe2000801160a */
[----:B------:R-:W-:Y:S01]  /*16b0*/  UMOV UR12, UR13 ;  /* 0x0000000d000c7c82 */ /* 0x000fe20008000000 */
[----:B------:R-:W-:Y:S02]  /*16c0*/  USEL UR4, UR51, UR4, !UP0 ;  /* 0x0000000433047287 */ /* 0x000fe4000c000000 */
[----:B------:R-:W-:Y:S02]  /*16d0*/  UIMAD.WIDE.U32 UR10, UR7, UR8, URZ ;  /* 0x00000008070a72a5 */ /* 0x000fe4000f8e00ff */
[----:B------:R-:W-:Y:S02]  /*16e0*/  @UP1 USHF.R.U32.HI UR6, URZ, UR9, UR12 ;  /* 0x00000009ff061299 */ /* 0x000fe4000801160c */
[----:B------:R-:W-:-:S02]  /*16f0*/  UIMAD.WIDE.U32 UR12, UR4, UR8, URZ ;  /* 0x00000008040c72a5 */ /* 0x000fc4000f8e00ff */
[----:B------:R-:W-:Y:S01]  /*1700*/  UIMAD UR49, UR21, UR49, UR20 ;  /* 0x00000031153172a4 */ /* 0x000fe2000f8e0214 */
[----:B------:R-:W-:Y:S02]  /*1710*/  UMOV UR10, UR11 ;  /* 0x0000000b000a7c82 */ /* 0x000fe40008000000 */
[----:B------:R-:W-:Y:S02]  /*1720*/  @UP1 USHF.R.U32.HI UR7, URZ, UR9, UR10 ;  /* 0x00000009ff071299 */ /* 0x000fe4000801160a */
[----:B------:R-:W-:Y:S02]  /*1730*/  UIMAD UR10, UR6, UR19, URZ ;  /* 0x00000013060a72a4 */ /* 0x000fe4000f8e02ff */
[----:B------:R-:W-:-:S04]  /*1740*/  UIMAD UR7, UR7, UR19, URZ ;  /* 0x00000013070772a4 */ /* 0x000fc8000f8e02ff */
[----:B------:R-:W-:-:S03]  /*1750*/  UISETP.GE.AND UP0, UPT, UR4, UR7, UPT ;  /* 0x000000070400728c */ /* 0x000fc6000bf06270 */
[----:B------:R-:W-:Y:S01]  /*1760*/  UMOV UR7, UR13 ;  /* 0x0000000d00077c82 */ /* 0x000fe20008000000 */
[----:B------:R-:W-:Y:S02]  /*1770*/  UISETP.GE.OR UP0, UPT, UR5, UR10, UP0 ;  /* 0x0000000a0500728c */ /* 0x000fe40008706670 */
[----:B------:R-:W-:Y:S02]  /*1780*/  UIMAD.WIDE.U32 UR10, UR5, UR8, URZ ;  /* 0x00000008050a72a5 */ /* 0x000fe4000f8e00ff */
[----:B------:R-:W-:Y:S02]  /*1790*/  USHF.R.U32.HI UR7, URZ, UR9, UR7 ;  /* 0x00000009ff077299 */ /* 0x000fe40008011607 */
[----:B------:R-:W-:Y:S02]  /*17a0*/  UIADD3 UR10, UPT, UPT, -UR4, URZ, URZ ;  /* 0x000000ff040a7290 */ /* 0x000fe4000fffe1ff */
[----:B------:R-:W-:Y:S02]  /*17b0*/  USEL UR7, UR4, UR7, !UP1 ;  /* 0x0000000704077287 */ /* 0x000fe4000c800000 */
[----:B------:R-:W-:Y:S01]  /*17c0*/  UIMAD UR10, UR14, UR10, UR51 ;  /* 0x0000000a0e0a72a4 */ /* 0x000fe2000f8e0233 */
[----:B------:R-:W-:-:S02]  /*17d0*/  @!UP0 UMOV UR8, UR11 ;  /* 0x0000000b00088c82 */ /* 0x000fc40008000000 */
[----:B------:R-:W-:Y:S02]  /*17e0*/  @!UP0 USHF.R.U32.HI UR8, URZ, UR9, UR8 ;  /* 0x00000009ff088299 */ /* 0x000fe40008011608 */
[----:B------:R-:W-:Y:S02]  /*17f0*/  UIADD3 UR9, UPT, UPT, -UR7, URZ, URZ ;  /* 0x000000ff07097290 */ /* 0x000fe4000fffe1ff */
[----:B------:R-:W-:Y:S02]  /*1800*/  @!UP0 USEL UR8, UR5, UR8, !UP1 ;  /* 0x0000000805088287 */ /* 0x000fe4000c800000 */
[----:B------:R-:W-:Y:S02]  /*1810*/  UIMAD UR9, UR19, UR9, UR4 ;  /* 0x00000009130972a4 */ /* 0x000fe4000f8e0204 */
[----:B------:R-:W-:Y:S02]  /*1820*/  @!UP0 UIADD3 UR7, UPT, UPT, UR7, -UR8, URZ ;  /* 0x8000000807078290 */ /* 0x000fe4000fffe0ff */
[----:B------:R-:W-:-:S02]  /*1830*/  @!UP0 UIMAD UR6, UR9, UR6, UR8 ;  /* 0x00000006090682a4 */ /* 0x000fc4000f8e0208 */
[----:B------:R-:W-:-:S04]  /*1840*/  @!UP0 UIMAD UR4, UR7, UR19, UR5 ;  /* 0x00000013070482a4 */ /* 0x000fc8000f8e0205 */
[----:B------:R-:W-:Y:S01]  /*1850*/  UIMAD UR51, UR4, UR14, UR10 ;  /* 0x0000000e043372a4 */ /* 0x000fe2000f8e020a */
[----:B------:R-:W-:Y:S02]  /*1860*/  @!UP0 UMOV UR5, UR6 ;  /* 0x0000000600058c82 */ /* 0x000fe40008000000 */
[----:B------:R-:W-:-:S12]  /*1870*/  UIMAD UR49, UR5, UR21, UR49 ;  /* 0x00000015053172a4 */ /* 0x000fd8000f8e0231 */
.L_x_18:
[----:B------:R-:W-:-:S09]  /*1880*/  UISETP.NE.AND UP0, UPT, UR23, 0x1, UPT ;  /* 0x000000011700788c */ /* 0x000fd2000bf05270 */
[----:B------:R-:W-:Y:S05]  /*1890*/  BRA.U UP0, `(.L_x_19) ;  /* 0x0000000100407547 */ /* 0x000fea000b800000 */
[----:B------:R-:W2:Y:S01]  /*18a0*/  LDCU.128 UR8, c[0x0][0xc10] ;  /* 0x00018200ff0877ac */ /* 0x000ea20008000c00 */
[----:B------:R-:W3:Y:S01]  /*18b0*/  LDCU UR12, c[0x0][0xc0c] ;  /* 0x00018180ff0c77ac */ /* 0x000ee20008000800 */
[----:B------:R-:W4:Y:S01]  /*18c0*/  LDCU UR13, c[0x0][0xc20] ;  /* 0x00018400ff0d77ac */ /* 0x000f220008000800 */
[----:B--2---:R-:W-:Y:S02]  /*18d0*/  UIMAD.WIDE.U32 UR4, UR49, UR8, URZ ;  /* 0x00000008310472a5 */ /* 0x004fe4000f8e00ff */
[----:B------:R-:W-:Y:S02]  /*18e0*/  UIMAD.WIDE.U32 UR6, UR51, UR11, URZ ;  /* 0x0000000b330672a5 */ /* 0x000fe4000f8e00ff */
[----:B---3--:R-:W-:Y:S02]  /*18f0*/  UISETP.NE.AND UP0, UPT, UR12, 0x1, UPT ;  /* 0x000000010c00788c */ /* 0x008fe4000bf05270 */
[----:B------:R-:W-:-:S03]  /*1900*/  USHF.R.U32.HI UR5, URZ, UR9, UR5 ;  /* 0x00000009ff057299 */ /* 0x000fc60008011605 */
[----:B------:R-:W-:Y:S01]  /*1910*/  UMOV UR4, UR7 ;  /* 0x0000000700047c82 */ /* 0x000fe20008000000 */
[----:B------:R-:W-:Y:S02]  /*1920*/  USEL UR5, UR49, UR5, !UP0 ;  /* 0x0000000531057287 */ /* 0x000fe4000c000000 */
[----:B------:R-:W-:Y:S02]  /*1930*/  UISETP.NE.AND UP0, UPT, UR10, 0x1, UPT ;  /* 0x000000010a00788c */ /* 0x000fe4000bf05270 */
[----:B----4-:R-:W-:-:S04]  /*1940*/  USHF.R.U32.HI UR4, URZ, UR13, UR4 ;  /* 0x0000000dff047299 */ /* 0x010fc80008011604 */
[----:B------:R-:W-:-:S04]  /*1950*/  USEL UR4, UR51, UR4, !UP0 ;  /* 0x0000000433047287 */ /* 0x000fc8000c000000 */
[----:B------:R-:W-:Y:S02]  /*1960*/  UIADD3 UR6, UPT, UPT, -UR4, UR5, URZ ;  /* 0x0000000504067290 */ /* 0x000fe4000fffe1ff */
[----:B------:R-:W-:Y:S02]  /*1970*/  UIADD3 UR4, UPT, UPT, UR4, -UR5, URZ ;  /* 0x8000000504047290 */ /* 0x000fe4000fffe0ff */
[----:B------:R-:W-:Y:S02]  /*1980*/  UIMAD UR51, UR6, UR10, UR51 ;  /* 0x0000000a063372a4 */ /* 0x000fe4000f8e0233 */
[----:B------:R-:W-:-:S12]  /*1990*/  UIMAD UR49, UR4, UR12, UR49 ;  /* 0x0000000c043172a4 */ /* 0x000fd8000f8e0231 */
.L_x_19:
[----:B------:R-:W-:Y:S05]  /*19a0*/  BRA.U !UP6, `(.L_x_20) ;  /* 0x000000010e0c7547 */ /* 0x000fea000b800000 */
[----:B------:R-:W-:Y:S01]  /*19b0*/  UCGABAR_WAIT ;  /* 0x0000000000007dc7 */ /* 0x000fe20008000000 */
[----:B------:R-:W-:Y:S01]  /*19c0*/  CCTL.IVALL ;  /* 0x00000000ff00798f */ /* 0x000fe20002000000 */
[----:B------:R-:W-:Y:S05]  /*19d0*/  BRA `(.L_x_21) ;  /* 0x0000000000047947 */ /* 0x000fea0003800000 */
.L_x_20:
[----:B------:R-:W-:Y:S06]  /*19e0*/  BAR.SYNC.DEFER_BLOCKING 0x0 ;  /* 0x0000000000007b1d */ /* 0x000fec0000010000 */
.L_x_21:
[----:B------:R-:W-:Y:S05]  /*19f0*/  BRA.U UP5, `(.L_x_22) ;  /* 0x0000003105447547 */ /* 0x000fea000b800000 */
[----:B------:R-:W2:Y:S01]  /*1a00*/  LDCU UR5, c[0x0][0x388] ;  /* 0x00007100ff0577ac */ /* 0x000ea20008000800 */
[----:B------:R-:W-:Y:S01]  /*1a10*/  PLOP3.LUT P1, PT, PT, PT, UP3, 0x80, 0x8 ;  /* 0x000000000008781c */ /* 0x000fe20003f2f038 */
[----:B------:R-:W-:Y:S01]  /*1a20*/  IMAD.MOV.U32 R2, RZ, RZ, RZ ;  /* 0x000000ffff027224 */ /* 0x000fe200078e00ff */
[----:B------:R-:W-:Y:S01]  /*1a30*/  ISETP.EQ.OR P2, PT, R3, RZ, P3 ;  /* 0x000000ff0300720c */ /* 0x000fe20001f42670 */
[----:B------:R-:W3:Y:S01]  /*1a40*/  LDCU UR8, c[0x0][0x38c] ;  /* 0x00007180ff0877ac */ /* 0x000ee20008000800 */
[----:B------:R-:W-:Y:S01]  /*1a50*/  PLOP3.LUT P1, PT, P1, PT, PT, 0x8, 0x80 ;  /* 0x000000000080781c */ /* 0x000fe20000f2e170 */
[----:B------:R-:W4:Y:S01]  /*1a60*/  LDCU.64 UR6, c[0x0][0x390] ;  /* 0x00007200ff0677ac */ /* 0x000f220008000a00 */
[----:B------:R-:W-:Y:S01]  /*1a70*/  UISETP.NE.AND UP1, UPT, UR18, URZ, UPT ;  /* 0x000000ff1200728c */ /* 0x000fe2000bf25270 */
[----:B------:R-:W1:Y:S01]  /*1a80*/  LDCU UR54, c[0x0][0x370] ;  /* 0x00006e00ff3677ac */ /* 0x000e620008000800 */
[----:B--2---:R-:W-:Y:S02]  /*1a90*/  UIADD3 UR5, UPT, UPT, UR5, 0x1f, URZ ;  /* 0x0000001f05057890 */ /* 0x004fe4000fffe0ff */
[----:B------:R-:W-:-:S02]  /*1aa0*/  USEL UR38, UR42, 0x2, UP1 ;  /* 0x000000022a267887 */ /* 0x000fc40008800000 */
[----:B------:R-:W-:Y:S01]  /*1ab0*/  USHF.R.S32.HI UR4, URZ, 0x1f, UR5 ;  /* 0x0000001fff047899 */ /* 0x000fe20008011405 */
[----:B------:R-:W2:Y:S03]  /*1ac0*/  LDCU.64 UR46, c[0x0][0x348] ;  /* 0x00006900ff2e77ac */ /* 0x000ea60008000a00 */
[----:B------:R-:W-:Y:S02]  /*1ad0*/  ULEA.HI UR4, UR4, UR5, URZ, 0x5 ;  /* 0x0000000504047291 */ /* 0x000fe4000f8f28ff */
[----:B------:R-:W-:Y:S02]  /*1ae0*/  USHF.L.U32 UR5, UR20, 0x5, URZ ;  /* 0x0000000514057899 */ /* 0x000fe400080006ff */
[----:B------:R-:W-:Y:S02]  /*1af0*/  USHF.R.S32.HI UR4, URZ, 0x5, UR4 ;  /* 0x00000005ff047899 */ /* 0x000fe40008011404 */
[----:B------:R-:W-:-:S02]  /*1b00*/  ULOP3.LUT UR57, UR5, 0x20, URZ, 0xc0, !UPT ;  /* 0x0000002005397892 */ /* 0x000fc4000f8ec0ff */
[----:B---3--:R-:W-:Y:S02]  /*1b10*/  UIMAD UR4, UR4, UR8, URZ ;  /* 0x00000008040472a4 */ /* 0x008fe4000f8e02ff */
[----:B------:R-:W-:Y:S02]  /*1b20*/  USHF.L.U32 UR58, UR20, 0x7, URZ ;  /* 0x00000007143a7899 */ /* 0x000fe400080006ff */
[----:B----4-:R-:W-:Y:S01]  /*1b30*/  UIMAD UR4, UR4, UR6, URZ ;  /* 0x00000006040472a4 */ /* 0x010fe2000f8e02ff */
[----:B------:R-:W3:Y:S03]  /*1b40*/  LDCU UR53, c[0x0][0x374] ;  /* 0x00006e80ff3577ac */ /* 0x000ee60008000800 */
[----:B------:R-:W-:Y:S01]  /*1b50*/  UIMAD UR55, UR4, UR7, URZ ;  /* 0x00000007043772a4 */ /* 0x000fe2000f8e02ff */
[----:B------:R-:W-:Y:S01]  /*1b60*/  UMOV UR27, 0x1 ;  /* 0x00000001001b7882 */ /* 0x000fe20000000000 */
[----:B------:R-:W-:-:S02]  /*1b70*/  UMOV UR31, URZ ;  /* 0x000000ff001f7c82 */ /* 0x000fc40008000000 */
[----:B------:R-:W-:Y:S02]  /*1b80*/  UISETP.NE.AND UP2, UPT, UR55, URZ, UPT ;  /* 0x000000ff3700728c */ /* 0x000fe4000bf45270 */
[----:B------:R-:W-:Y:S01]  /*1b90*/  UISETP.LT.U32.AND UP0, UPT, UR55, 0x29, UPT ;  /* 0x000000293700788c */ /* 0x000fe2000bf01070 */
[----:B------:R-:W-:Y:S01]  /*1ba0*/  UMOV UR36, URZ ;  /* 0x000000ff00247c82 */ /* 0x000fe20008000000 */
[----:B------:R-:W-:Y:S02]  /*1bb0*/  UMOV UR42, URZ ;  /* 0x000000ff002a7c82 */ /* 0x000fe40008000000 */
[----:B------:R-:W-:-:S04]  /*1bc0*/  USEL UR4, UR55, 0x29, UP0 ;  /* 0x0000002937047887 */ /* 0x000fc80008000000 */
[----:B------:R-:W-:Y:S02]  /*1bd0*/  UIADD3 UR5, UPT, UPT, UR4, -0x1, URZ ;  /* 0xffffffff04057890 */ /* 0x000fe4000fffe0ff */
[----:B------:R-:W-:Y:S02]  /*1be0*/  @!UP2 UIADD3 UR5, UPT, UPT, UR4, URZ, URZ ;  /* 0x000000ff0405a290 */ /* 0x000fe4000fffe0ff */
[----:B------:R-:W-:Y:S02]  /*1bf0*/  UIADD3 UR52, UPT, UPT, UR55, -UR4, URZ ;  /* 0x8000000437347290 */ /* 0x000fe4000fffe0ff */
[----:B-123--:R-:W-:-:S12]  /*1c00*/  UIADD3 UR56, UPT, UPT, UR5, 0x1, URZ ;  /* 0x0000000105387890 */ /* 0x00efd8000fffe0ff */
.L_x_40:
[----:B------:R-:W1:Y:S01]  /*1c10*/  S2UR UR30, SR_CgaCtaId ;  /* 0x00000000001e79c3 */ /* 0x000e620000008800 */
[----:B------:R-:W-:Y:S01]  /*1c20*/  UMOV UR4, 0x400 ;  /* 0x0000040000047882 */ /* 0x000fe20000000000 */
[----:B------:R-:W-:Y:S01]  /*1c30*/  MOV R0, UR27 ;  /* 0x0000001b00007c02 */ /* 0x000fe20008000f00 */
[----:B------:R-:W-:Y:S02]  /*1c40*/  UISETP.NE.AND UP0, UPT, UR55, URZ, UPT ;  /* 0x000000ff3700728c */ /* 0x000fe4000bf05270 */
[----:B------:R-:W-:Y:S01]  /*1c50*/  ULEA UR19, UR51, UR57, 0x6 ;  /* 0x0000003933137291 */ /* 0x000fe2000f8e30ff */
[----:B------:R-:W-:Y:S01]  /*1c60*/  SHF.L.U32 R0, R0, 0x1f, RZ ;  /* 0x0000001f00007819 */ /* 0x000fe200000006ff */
[----:B------:R-:W-:Y:S01]  /*1c70*/  UMOV UR28, URZ ;  /* 0x000000ff001c7c82 */ /* 0x000fe20008000000 */
[----:B------:R-:W-:Y:S01]  /*1c80*/  UMOV UR22, URZ ;  /* 0x000000ff00167c82 */ /* 0x000fe20008000000 */
[----:B------:R-:W-:Y:S01]  /*1c90*/  UMOV UR21, URZ ;  /* 0x000000ff00157c82 */ /* 0x000fe20008000000 */
[----:B------:R-:W-:Y:S01]  /*1ca0*/  UMOV UR20, URZ ;  /* 0x000000ff00147c82 */ /* 0x000fe20008000000 */
[----:B-1----:R-:W-:-:S04]  /*1cb0*/  ULEA UR30, UR30, UR4, 0x18 ;  /* 0x000000041e1e7291 */ /* 0x002fc8000f8ec0ff */
[----:B------:R-:W-:-:S09]  /*1cc0*/  ULEA UR4, UR31, UR30, 0x3 ;  /* 0x0000001e1f047291 */ /* 0x000fd2000f8e18ff */
[----:B------:R1:W2:Y:S01]  /*1cd0*/  SYNCS.PHASECHK.TRANS64.TRYWAIT P0, [UR4+0x148], R0 ;  /* 0x00014800ff0075a7 */ /* 0x0002a20008001104 */
[----:B------:R-:W-:-:S04]  /*1ce0*/  ULEA.HI UR4, UR49, UR49, URZ, 0x1 ;  /* 0x0000003131047291 */ /* 0x000fc8000f8f08ff */
[----:B------:R-:W-:-:S04]  /*1cf0*/  USHF.L.U32 UR4, UR4, 0x7, URZ ;  /* 0x0000000704047899 */ /* 0x000fc800080006ff */
[----:B------:R-:W-:-:S04]  /*1d00*/  ULOP3.LUT UR4, UR4, 0xffffff00, URZ, 0xc0, !UPT ;  /* 0xffffff0004047892 */ /* 0x000fc8000f8ec0ff */
[----:B------:R-:W-:Y:S01]  /*1d10*/  ULOP3.LUT UR43, UR4, 0x80, UR58, 0xf8, !UPT ;  /* 0x00000080042b7892 */ /* 0x000fe2000f8ef83a */
[----:B------:R-:W-:Y:S11]  /*1d20*/  BRA.U !UP0, `(.L_x_23) ;  /* 0x0000000508ac7547 */ /* 0x000ff6000b800000 */
[----:B------:R-:W3:Y:S01]  /*1d30*/  LDCU.128 UR12, c[0x0][0x480] ;  /* 0x00009000ff0c77ac */ /* 0x000ee20008000c00 */
[----:B------:R-:W4:Y:S01]  /*1d40*/  LDCU.128 UR8, c[0x0][0x490] ;  /* 0x00009200ff0877ac */ /* 0x000f220008000c00 */
[----:B------:R-:W1:Y:S01]  /*1d50*/  LDCU.64 UR20, c[0x0][0x4c0] ;  /* 0x00009800ff1477ac */ /* 0x000e620008000a00 */
[----:B------:R-:W1:Y:S01]  /*1d60*/  LDCU.64 UR16, c[0x0][0x4f0] ;  /* 0x00009e00ff1077ac */ /* 0x000e620008000a00 */
[----:B------:R-:W1:Y:S01]  /*1d70*/  LDCU UR18, c[0x0][0x4c8] ;  /* 0x00009900ff1277ac */ /* 0x000e620008000800 */
[----:B---3--:R-:W-:Y:S02]  /*1d80*/  UIMAD.WIDE.U32 UR4, UR43, UR13, URZ ;  /* 0x0000000d2b0472a5 */ /* 0x008fe4000f8e00ff */
[----:B------:R-:W-:Y:S02]  /*1d90*/  UISETP.NE.AND UP0, UPT, UR12, 0x1, UPT ;  /* 0x000000010c00788c */ /* 0x000fe4000bf05270 */
[----:B------:R-:W-:Y:S01]  /*1da0*/  USHF.R.U32.HI UR5, URZ, UR14, UR5 ;  /* 0x0000000eff057299 */ /* 0x000fe20008011605 */
[----:B------:R-:W3:Y:S03]  /*1db0*/  LDCU UR49, c[0x0][0x38c] ;  /* 0x00007180ff3177ac */ /* 0x000ee60008000800 */
[----:B------:R-:W-:-:S02]  /*1dc0*/  USEL UR5, UR43, UR5, !UP0 ;  /* 0x000000052b057287 */ /* 0x000fc4000c000000 */
[----:B------:R-:W-:Y:S02]  /*1dd0*/  UISETP.NE.AND UP0, UPT, UR15, 0x1, UPT ;  /* 0x000000010f00788c */ /* 0x000fe4000bf05270 */
[----:B----4-:R-:W-:Y:S01]  /*1de0*/  UIMAD.WIDE.U32 UR6, UR5, UR8, URZ ;  /* 0x00000008050672a5 */ /* 0x010fe2000f8e00ff */
[----:B------:R-:W4:Y:S01]  /*1df0*/  LDCU UR8, c[0x0][0x4a0] ;  /* 0x00009400ff0877ac */ /* 0x000f220008000800 */
[----:B------:R-:W1:Y:S05]  /*1e00*/  LDCU UR23, c[0x0][0x4cc] ;  /* 0x00009980ff1777ac */ /* 0x000e6a0008000800 */
[----:B------:R-:W-:Y:S01]  /*1e10*/  UMOV UR4, UR7 ;  /* 0x0000000700047c82 */ /* 0x000fe20008000000 */
[----:B------:R-:W1:Y:S01]  /*1e20*/  LDCU.64 UR40, c[0x0][0x390] ;  /* 0x00007200ff2877ac */ /* 0x000e620008000a00 */
[----:B------:R-:W-:Y:S01]  /*1e30*/  USHF.R.U32.HI UR4, URZ, UR9, UR4 ;  /* 0x00000009ff047299 */ /* 0x000fe20008011604 */
[----:B------:R-:W1:Y:S03]  /*1e40*/  LDCU UR9, c[0x0][0x4ec] ;  /* 0x00009d80ff0977ac */ /* 0x000e660008000800 */
[----:B------:R-:W-:-:S02]  /*1e50*/  USEL UR4, UR5, UR4, !UP0 ;  /* 0x0000000405047287 */ /* 0x000fc4000c000000 */
[----:B------:R-:W-:Y:S02]  /*1e60*/  UISETP.NE.AND UP0, UPT, UR10, 0x1, UPT ;  /* 0x000000010a00788c */ /* 0x000fe4000bf05270 */
[----:B------:R-:W-:Y:S01]  /*1e70*/  UIMAD.WIDE.U32 UR6, UR4, UR11, URZ ;  /* 0x0000000b040672a5 */ /* 0x000fe2000f8e00ff */
[----:B------:R-:W1:Y:S01]  /*1e80*/  LDCU.64 UR24, c[0x0][0x4d0] ;  /* 0x00009a00ff1877ac */ /* 0x000e620008000a00 */
[----:B------:R-:W-:-:S05]  /*1e90*/  UIADD3 UR42, UPT, UPT, UR56, UR36, URZ ;  /* 0x00000024382a7290 */ /* 0x000fca000fffe0ff */
[----:B------:R-:W-:Y:S01]  /*1ea0*/  UMOV UR6, UR7 ;  /* 0x0000000700067c82 */ /* 0x000fe20008000000 */
[----:B------:R-:W-:Y:S02]  /*1eb0*/  UIADD3 UR7, UPT, UPT, -UR4, URZ, URZ ;  /* 0x000000ff04077290 */ /* 0x000fe4000fffe1ff */
[----:B----4-:R-:W-:Y:S02]  /*1ec0*/  USHF.R.U32.HI UR6, URZ, UR8, UR6 ;  /* 0x00000008ff067299 */ /* 0x010fe40008011606 */
[----:B------:R-:W-:Y:S02]  /*1ed0*/  UIADD3 UR8, UPT, UPT, -UR5, URZ, URZ ;  /* 0x000000ff05087290 */ /* 0x000fe4000fffe1ff */
[----:B------:R-:W-:Y:S02]  /*1ee0*/  USEL UR14, UR4, UR6, !UP0 ;  /* 0x00000006040e7287 */ /* 0x000fe4000c000000 */
[----:B------:R-:W-:Y:S02]  /*1ef0*/  UIMAD UR7, UR15, UR7, UR5 ;  /* 0x000000070f0772a4 */ /* 0x000fe4000f8e0205 */
[----:B------:R-:W-:-:S02]  /*1f00*/  UIADD3 UR6, UPT, UPT, -UR14, URZ, URZ ;  /* 0x000000ff0e067290 */ /* 0x000fc4000fffe1ff */
[----:B------:R-:W-:Y:S02]  /*1f10*/  UIMAD UR8, UR12, UR8, UR43 ;  /* 0x000000080c0872a4 */ /* 0x000fe4000f8e022b */
[----:B------:R-:W-:Y:S02]  /*1f20*/  UIMAD UR13, UR10, UR6, UR4 ;  /* 0x000000060a0d72a4 */ /* 0x000fe4000f8e0204 */
[----:B-1----:R-:W-:Y:S02]  /*1f30*/  UIMAD UR11, UR8, UR20, UR9 ;  /* 0x00000014080b72a4 */ /* 0x002fe4000f8e0209 */
[----:B------:R-:W-:Y:S01]  /*1f40*/  UIMAD UR12, UR7, UR21, UR16 ;  /* 0x00000015070c72a4 */ /* 0x000fe2000f8e0210 */
[----:B------:R-:W1:Y:S02]  /*1f50*/  LDCU.64 UR4, c[0x0][0x4f8] ;  /* 0x00009f00ff0477ac */ /* 0x000e640008000a00 */
[----:B------:R-:W4:Y:S01]  /*1f60*/  LDCU UR6, c[0x0][0x500] ;  /* 0x0000a000ff0677ac */ /* 0x000f220008000800 */
[----:B------:R-:W-:Y:S01]  /*1f70*/  UIMAD UR13, UR13, UR18, UR17 ;  /* 0x000000120d0d72a4 */ /* 0x000fe2000f8e0211 */
[----:B------:R-:W-:Y:S01]  /*1f80*/  UMOV UR28, URZ ;  /* 0x000000ff001c7c82 */ /* 0x000fe20008000000 */
[----:B------:R-:W-:Y:S01]  /*1f90*/  UMOV UR7, UR31 ;  /* 0x0000001f00077c82 */ /* 0x000fe20008000000 */
[----:B------:R-:W-:Y:S01]  /*1fa0*/  UMOV UR20, URZ ;  /* 0x000000ff00147c82 */ /* 0x000fe20008000000 */
[----:B------:R-:W-:Y:S01]  /*1fb0*/  UMOV UR21, URZ ;  /* 0x000000ff00157c82 */ /* 0x000fe20008000000 */
[----:B---3--:R-:W-:-:S07]  /*1fc0*/  UMOV UR22, URZ ;  /* 0x000000ff00167c82 */ /* 0x008fce0008000000 */
.L_x_29:
[----:B------:R-:W-:Y:S01]  /*1fd0*/  @!P3 MOV R3, 0x2800 ;  /* 0x000028000003b802 */ /* 0x000fe20000000f00 */
[----:B------:R-:W-:Y:S01]  /*1fe0*/  ULEA UR9, UR7, UR30, 0x3 ;  /* 0x0000001e07097291 */ /* 0x000fe2000f8e18ff */
[----:B--2---:R-:W-:Y:S11]  /*1ff0*/  @P0 BRA `(.L_x_24) ;  /* 0x0000000000100947 */ /* 0x004ff60003800000 */
[----:B------:R-:W-:Y:S04]  /*2000*/  MOV R4, UR27 ;  /* 0x0000001b00047c02 */ /* 0x000fe80008000f00 */
[----:B------:R-:W-:Y:S04]  /*2010*/  SHF.L.U32 R4, R4, 0x1f, RZ ;  /* 0x0000001f04047819 */ /* 0x000fe800000006ff */
[----:B------:R-:W2:Y:S02]  /*2020*/  SYNCS.PHASECHK.TRANS64.TRYWAIT P0, [UR9+0x148], R4 ;  /* 0x00014804ff0075a7 */ /* 0x000ea40008001109 */
[----:B--2---:R-:W-:Y:S05]  /*2030*/  @!P0 BRA `(.L_x_25) ;  /* 0x0000007400248947 */ /* 0x004fea0003800000 */
.L_x_24:
[----:B------:R3:W-:Y:S01]  /*2040*/  @!P3 SYNCS.ARRIVE.TRANS64 RZ, [UR9], R3 ;  /* 0x00000003ffffb9a7 */ /* 0x0007e20008000009 */
[----:B------:R-:W-:Y:S04]  /*2050*/  ULOP3.LUT UR8, UR38, 0x2, URZ, 0xfc, !UPT ;  /* 0x0000000226087892 */ /* 0x000fe8000f8efcff */
[----:B------:R-:W-:Y:S09]  /*2060*/  UISETP.NE.AND UP0, UPT, UR8, 0x2, UPT ;  /* 0x000000020800788c */ /* 0x000ff2000bf05270 */
[----:B------:R-:W-:Y:S05]  /*2070*/  BRA.U UP0, `(.L_x_26) ;  /* 0x0000000100047547 */ /* 0x000fea000b800000 */
[----:B-1--4-:R-:W-:Y:S05]  /*2080*/  BPT.TRAP 0x1 ;  /* 0x000000040000795c */ /* 0x012fea0000300000 */
.L_x_26:
[----:B------:R-:W-:Y:S04]  /*2090*/  BSSY.RECONVERGENT B0, `(.L_x_27) ;  /* 0x0000003000007945 */ /* 0x000fe80003800200 */
[----:B------:R-:W-:Y:S05]  /*20a0*/  @P2 BRA `(.L_x_28) ;  /* 0x0000000000042947 */ /* 0x000fea0003800000 */
[----:B-1--4-:R-:W-:Y:S05]  /*20b0*/  BPT.TRAP 0x1 ;  /* 0x000000040000795c */ /* 0x012fea0000300000 */
.L_x_28:
[----:B-1--4-:R-:W-:Y:S05]  /*20c0*/  BSYNC.RECONVERGENT B0 ;  /* 0x0000000000007941 */ /* 0x012fea0003800200 */
.L_x_27:
[----:B------:R-:W-:Y:S02]  /*20d0*/  UIADD3 UR8, UPT, UPT, UR7, 0x1, URZ ;  /* 0x0000000107087890 */ /* 0x000fe4000fffe0ff */
[----:B------:R-:W-:Y:S02]  /*20e0*/  UIMAD UR15, UR20, UR23, UR4 ;  /* 0x00000017140f72a4 */ /* 0x000fe4000f8e0204 */
[----:B------:R-:W-:Y:S02]  /*20f0*/  UISETP.NE.AND UP0, UPT, UR8, 0x29, UPT ;  /* 0x000000290800788c */ /* 0x000fe4000bf05270 */
[----:B------:R-:W-:Y:S02]  /*2100*/  ULEA UR17, UR7, UR30, 0xc ;  /* 0x0000001e07117291 */ /* 0x000fe4000f8e60ff */
[----:B------:R-:W-:Y:S02]  /*2110*/  USEL UR10, URZ, 0x1, UP0 ;  /* 0x00000001ff0a7887 */ /* 0x000fe40008000000 */
[----:B------:R-:W-:Y:S02]  /*2120*/  USEL UR31, UR8, URZ, UP0 ;  /* 0x000000ff081f7287 */ /* 0x000fe40008000000 */
[----:B------:R-:W-:Y:S02]  /*2130*/  ULOP3.LUT UR27, UR27, UR10, URZ, 0x3c, !UPT ;  /* 0x0000000a1b1b7292 */ /* 0x000fe4000f8e3cff */
[----:B------:R-:W-:Y:S02]  /*2140*/  ULEA UR8, UR31, UR30, 0x3 ;  /* 0x0000001e1f087291 */ /* 0x000fe4000f8e18ff */
[----:B------:R-:W-:Y:S02]  /*2150*/  ULEA UR16, UR7, UR30, 0xa ;  /* 0x0000001e07107291 */ /* 0x000fe4000f8e50ff */
[----:B------:R-:W-:Y:S01]  /*2160*/  UIADD3 UR34, UP0, UPT, UR46, 0x80, URZ ;  /* 0x000000802e227890 */ /* 0x000fe2000ff1e0ff */
[----:B--2---:R-:W-:Y:S01]  /*2170*/  MOV R0, UR27 ;  /* 0x0000001b00007c02 */ /* 0x004fe20008000f00 */
[----:B------:R-:W-:Y:S02]  /*2180*/  ULOP3.LUT UR9, UR9, 0xfefffff8, URZ, 0xc0, !UPT ;  /* 0xfefffff809097892 */ /* 0x000fe4000f8ec0ff */
[----:B------:R-:W-:Y:S01]  /*2190*/  USHF.L.U32 UR10, UR28, 0x5, URZ ;  /* 0x000000051c0a7899 */ /* 0x000fe200080006ff */
[----:B------:R-:W-:Y:S01]  /*21a0*/  SHF.L.U32 R0, R0, 0x1f, RZ ;  /* 0x0000001f00007819 */ /* 0x000fe200000006ff */
[----:B------:R-:W-:Y:S02]  /*21b0*/  UIADD3.X UR35, UPT, UPT, URZ, UR47, URZ, UP0, !UPT ;  /* 0x0000002fff237290 */ /* 0x000fe400087fe4ff */
[----:B------:R-:W-:Y:S01]  /*21c0*/  UIADD3 UR32, UP3, UPT, UR46, 0x200, URZ ;  /* 0x000002002e207890 */ /* 0x000fe2000ff7e0ff */
[----:B------:R1:W2:Y:S01]  /*21d0*/  SYNCS.PHASECHK.TRANS64.TRYWAIT P0, [UR8+0x148], R0 ;  /* 0x00014800ff0075a7 */ /* 0x0002a20008001108 */
[----:B------:R-:W-:Y:S02]  /*21e0*/  UIMAD UR8, UR21, UR24, UR5 ;  /* 0x00000018150872a4 */ /* 0x000fe4000f8e0205 */
[----:B------:R-:W-:Y:S02]  /*21f0*/  UIMAD UR7, UR22, UR25, UR6 ;  /* 0x00000019160772a4 */ /* 0x000fe4000f8e0206 */
[----:B------:R-:W-:Y:S02]  /*2200*/  ULEA UR15, UR8, UR15, 0x5 ;  /* 0x0000000f080f7291 */ /* 0x000fe4000f8e28ff */
[----:B------:R-:W-:Y:S02]  /*2210*/  UIADD3 UR8, UPT, UPT, UR17, 0x4600, URZ ;  /* 0x0000460011087890 */ /* 0x000fe4000fffe0ff */
[----:B------:R-:W-:Y:S02]  /*2220*/  ULEA UR7, UR7, UR15, 0xa ;  /* 0x0000000f07077291 */ /* 0x000fe4000f8e50ff */
[----:B------:R-:W-:Y:S02]  /*2230*/  UIADD3.X UR33, UPT, UPT, URZ, UR47, URZ, UP3, !UPT ;  /* 0x0000002fff217290 */ /* 0x000fe40009ffe4ff */
[----:B------:R-:W-:Y:S02]  /*2240*/  UPRMT UR7, UR7, 0x5410, URZ ;  /* 0x0000541007077896 */ /* 0x000fe400080000ff */
[----:B------:R-:W-:Y:S02]  /*2250*/  UIADD3 UR16, UPT, UPT, UR16, 0x2d600, URZ ;  /* 0x0002d60010107890 */ /* 0x000fe4000fffe0ff */
[----:B------:R-:W-:Y:S02]  /*2260*/  UIADD3 UR37, UPT, UPT, UR20, 0x1, URZ ;  /* 0x0000000114257890 */ /* 0x000fe4000fffe0ff */
[----:B------:R-:W-:Y:S02]  /*2270*/  UIADD3 UR29, UPT, UPT, UR21, 0x1, URZ ;  /* 0x00000001151d7890 */ /* 0x000fe4000fffe0ff */
[----:B------:R-:W-:Y:S02]  /*2280*/  UISETP.NE.AND UP2, UPT, UR37, UR49, UPT ;  /* 0x000000312500728c */ /* 0x000fe4000bf45270 */
[----:B------:R-:W-:Y:S02]  /*2290*/  UIADD3 UR26, UPT, UPT, UR22, 0x1, URZ ;  /* 0x00000001161a7890 */ /* 0x000fe4000fffe0ff */
[----:B------:R-:W-:Y:S01]  /*22a0*/  UIADD3 UR36, UPT, UPT, UR36, 0x1, URZ ;  /* 0x0000000124247890 */ /* 0x000fe2000fffe0ff */
[----:B------:R-:W-:Y:S01]  /*22b0*/  UMOV UR44, 0x0 ;  /* 0x00000000002c7882 */ /* 0x000fe20000000000 */
[----:B------:R-:W-:Y:S01]  /*22c0*/  UMOV UR45, 0x10000000 ;  /* 0x10000000002d7882 */ /* 0x000fe20000000000 */
[----:B------:R-:W-:Y:S01]  /*22d0*/  UMOV UR17, UR9 ;  /* 0x0000000900117c82 */ /* 0x000fe20008000000 */
[----:B------:R4:W-:Y:S01]  /*22e0*/  UTMALDG.5D.IM2COL.2CTA [UR8], [UR34], UR7, desc[UR44] ;  /* 0x00002c08220073b4 */ /* 0x0009e20008261007 */
[----:B------:R-:W-:Y:S02]  /*22f0*/  UMOV UR18, UR10 ;  /* 0x0000000a00127c82 */ /* 0x000fe40008000000 */
[----:B------:R-:W-:Y:S04]  /*2300*/  @UP2 UIADD3 UR29, UPT, UPT, UR21, URZ, URZ ;  /* 0x000000ff151d2290 */ /* 0x000fe8000fffe0ff */
[----:B------:R-:W-:Y:S01]  /*2310*/  UISETP.NE.AND UP1, UPT, UR29, UR40, UPT ;  /* 0x000000281d00728c */ /* 0x000fe2000bf25270 */
[----:B------:R3:W-:Y:S10]  /*2320*/  UTMALDG.5D.2CTA [UR16], [UR32], desc[UR44] ;  /* 0x00002c10200075b4 */ /* 0x0007f40008221000 */
[----:B------:R-:W-:Y:S04]  /*2330*/  @UP1 UIADD3 UR26, UPT, UPT, UR22, URZ, URZ ;  /* 0x000000ff161a1290 */ /* 0x000fe8000fffe0ff */
[----:B------:R-:W-:Y:S02]  /*2340*/  UISETP.NE.AND UP0, UPT, UR26, UR41, UPT ;  /* 0x000000291a00728c */ /* 0x000fe4000bf05270 */
[----:B----4-:R-:W-:Y:S09]  /*2350*/  UIADD3 UR8, UPT, UPT, UR28, 0x1, URZ ;  /* 0x000000011c087890 */ /* 0x010ff2000fffe0ff */
[----:B------:R-:W-:Y:S01]  /*2360*/  @UP0 UIADD3 UR8, UPT, UPT, UR28, URZ, URZ ;  /* 0x000000ff1c080290 */ /* 0x000fe2000fffe0ff */
[----:B------:R-:W-:Y:S01]  /*2370*/  UMOV UR7, UR31 ;  /* 0x0000001f00077c82 */ /* 0x000fe20008000000 */
[----:B---3--:R-:W-:Y:S02]  /*2380*/  USEL UR22, UR26, URZ, UP0 ;  /* 0x000000ff1a167287 */ /* 0x008fe40008000000 */
[----:B------:R-:W-:Y:S02]  /*2390*/  UISETP.NE.AND UP0, UPT, UR36, UR42, UPT ;  /* 0x0000002a2400728c */ /* 0x000fe4000bf05270 */
[----:B------:R-:W-:Y:S02]  /*23a0*/  USEL UR20, UR37, URZ, UP2 ;  /* 0x000000ff25147287 */ /* 0x000fe40009000000 */
[----:B------:R-:W-:Y:S01]  /*23b0*/  USEL UR21, UR29, URZ, UP1 ;  /* 0x000000ff1d157287 */ /* 0x000fe20008800000 */
[----:B------:R-:W-:Y:S04]  /*23c0*/  UMOV UR28, UR8 ;  /* 0x00000008001c7c82 */ /* 0x000fe80008000000 */
[----:B-1----:R-:W-:Y:S07]  /*23d0*/  BRA.U UP0, `(.L_x_29) ;  /* 0xfffffff900fc7547 */ /* 0x002fee000b83ffff */
.L_x_23:
[----:B------:R-:W-:Y:S01]  /*23e0*/  ULEA UR4, UR31, UR30, 0x3 ;  /* 0x0000001e1f047291 */ /* 0x000fe2000f8e18ff */
[----:B-1----:R-:W-:Y:S01]  /*23f0*/  MOV R0, UR27 ;  /* 0x0000001b00007c02 */ /* 0x002fe20008000f00 */
[----:B------:R-:W-:Y:S01]  /*2400*/  @!P1 SYNCS.ARRIVE.TRANS64.A1T0 RZ, [UR30+0x2a8], RZ ;  /* 0x0002a8ffffff99a7 */ /* 0x000fe2000810001e */
[----:B------:R-:W-:Y:S02]  /*2410*/  UISETP.GE.AND UP0, UPT, UR52, 0x1, UPT ;  /* 0x000000013400788c */ /* 0x000fe4000bf06270 */
[----:B------:R-:W-:-:S04]  /*2420*/  SHF.L.U32 R0, R0, 0x1f, RZ ;  /* 0x0000001f00007819 */ /* 0x000fc800000006ff */
[----:B--2---:R1:W2:Y:S03]  /*2430*/  SYNCS.PHASECHK.TRANS64.TRYWAIT P0, [UR4+0x148], R0 ;  /* 0x00014800ff0075a7 */ /* 0x0042a60008001104 */
[----:B------:R-:W-:Y:S05]  /*2440*/  BRA.U !UP0, `(.L_x_30) ;  /* 0x0000000508a47547 */ /* 0x000fea000b800000 */
[----:B------:R-:W3:Y:S01]  /*2450*/  LDCU.128 UR8, c[0x0][0x480] ;  /* 0x00009000ff0877ac */ /* 0x000ee20008000c00 */
[----:B------:R-:W4:Y:S01]  /*2460*/  LDCU.128 UR32, c[0x0][0x490] ;  /* 0x00009200ff2077ac */ /* 0x000f220008000c00 */
[----:B------:R-:W1:Y:S01]  /*2470*/  LDCU UR13, c[0x0][0x4c8] ;  /* 0x00009900ff0d77ac */ /* 0x000e620008000800 */
        /* <DEDUP_REMOVED lines=10> */
[----:B------:R-:W1:Y:S05]  /*2520*/  LDCU.64 UR40, c[0x0][0x390] ;  /* 0x00007200ff2877ac */ /* 0x000e6a0008000a00 */
[----:B------:R-:W-:Y:S01]  /*2530*/  UMOV UR4, UR7 ;  /* 0x0000000700047c82 */ /* 0x000fe20008000000 */
[----:B------:R-:W1:Y:S01]  /*2540*/  LDCU.64 UR24, c[0x0][0x4d0] ;  /* 0x00009a00ff1877ac */ /* 0x000e620008000a00 */
[----:B------:R-:W-:Y:S01]  /*2550*/  USHF.R.U32.HI UR4, URZ, UR33, UR4 ;  /* 0x00000021ff047299 */ /* 0x000fe20008011604 */
[----:B------:R-:W4:Y:S03]  /*2560*/  LDCU.64 UR32, c[0x0][0x4c0] ;  /* 0x00009800ff2077ac */ /* 0x000f260008000a00 */
[----:B------:R-:W-:-:S02]  /*2570*/  USEL UR4, UR5, UR4, !UP0 ;  /* 0x0000000405047287 */ /* 0x000fc4000c000000 */
[----:B------:R-:W-:Y:S02]  /*2580*/  UISETP.NE.AND UP0, UPT, UR34, 0x1, UPT ;  /* 0x000000012200788c */ /* 0x000fe4000bf05270 */
[----:B------:R-:W-:Y:S02]  /*2590*/  UIMAD.WIDE.U32 UR6, UR4, UR35, URZ ;  /* 0x00000023040672a5 */ /* 0x000fe4000f8e00ff */
[----:B------:R-:W-:Y:S01]  /*25a0*/  UIADD3 UR42, UPT, UPT, UR52, UR42, URZ ;  /* 0x0000002a342a7290 */ /* 0x000fe2000fffe0ff */
[----:B------:R-:W-:-:S04]  /*25b0*/  UMOV UR37, UR52 ;  /* 0x0000003400257c82 */ /* 0x000fc80008000000 */
[----:B------:R-:W-:Y:S01]  /*25c0*/  UMOV UR6, UR7 ;  /* 0x0000000700067c82 */ /* 0x000fe20008000000 */
[----:B------:R-:W-:Y:S02]  /*25d0*/  UIADD3 UR7, UPT, UPT, -UR5, URZ, URZ ;  /* 0x000000ff05077290 */ /* 0x000fe4000fffe1ff */
[----:B---3--:R-:W-:Y:S02]  /*25e0*/  USHF.R.U32.HI UR6, URZ, UR9, UR6 ;  /* 0x00000009ff067299 */ /* 0x008fe40008011606 */
[----:B------:R-:W-:Y:S02]  /*25f0*/  UIMAD UR7, UR8, UR7, UR43 ;  /* 0x00000007080772a4 */ /* 0x000fe4000f8e022b */
[----:B------:R-:W-:Y:S02]  /*2600*/  USEL UR14, UR4, UR6, !UP0 ;  /* 0x00000006040e7287 */ /* 0x000fe4000c000000 */
[----:B------:R-:W-:Y:S02]  /*2610*/  UIADD3 UR6, UPT, UPT, -UR4, URZ, URZ ;  /* 0x000000ff04067290 */ /* 0x000fe4000fffe1ff */
[----:B------:R-:W-:-:S02]  /*2620*/  UIADD3 UR9, UPT, UPT, -UR14, URZ, URZ ;  /* 0x000000ff0e097290 */ /* 0x000fc4000fffe1ff */
[----:B------:R-:W-:Y:S02]  /*2630*/  UIMAD UR12, UR11, UR6, UR5 ;  /* 0x000000060b0c72a4 */ /* 0x000fe4000f8e0205 */
[----:B------:R-:W-:Y:S02]  /*2640*/  UIMAD UR9, UR34, UR9, UR4 ;  /* 0x00000009220972a4 */ /* 0x000fe4000f8e0204 */
[----:B----4-:R-:W-:Y:S01]  /*2650*/  UIMAD UR11, UR7, UR32, UR10 ;  /* 0x00000020070b72a4 */ /* 0x010fe2000f8e020a */
[----:B------:R-:W3:Y:S02]  /*2660*/  LDCU UR43, c[0x0][0x38c] ;  /* 0x00007180ff2b77ac */ /* 0x000ee40008000800 */
[----:B------:R-:W4:Y:S01]  /*2670*/  LDCU UR6, c[0x0][0x500] ;  /* 0x0000a000ff0677ac */ /* 0x000f220008000800 */
[----:B------:R-:W2:Y:S01]  /*2680*/  LDCU.64 UR4, c[0x0][0x4f8] ;  /* 0x00009f00ff0477ac */ /* 0x000ea20008000a00 */
[----:B-1----:R-:W-:Y:S02]  /*2690*/  UIMAD UR12, UR12, UR33, UR16 ;  /* 0x000000210c0c72a4 */ /* 0x002fe4000f8e0210 */
[----:B------:R-:W-:Y:S01]  /*26a0*/  UIMAD UR13, UR9, UR13, UR17 ;  /* 0x0000000d090d72a4 */ /* 0x000fe2000f8e0211 */
[----:B------:R-:W-:-:S11]  /*26b0*/  UMOV UR7, UR31 ;  /* 0x0000001f00077c82 */ /* 0x000fd60008000000 */
.L_x_36:
[----:B------:R-:W-:Y:S01]  /*26c0*/  @!P3 MOV R3, 0x2800 ;  /* 0x000028000003b802 */ /* 0x000fe20000000f00 */
[----:B------:R-:W-:Y:S01]  /*26d0*/  ULEA UR9, UR7, UR30, 0x3 ;  /* 0x0000001e07097291 */ /* 0x000fe2000f8e18ff */
[----:B--23--:R-:W-:Y:S11]  /*26e0*/  @P0 BRA `(.L_x_31) ;  /* 0x0000000000100947 */ /* 0x00cff60003800000 */
[----:B------:R-:W-:Y:S04]  /*26f0*/  MOV R4, UR27 ;  /* 0x0000001b00047c02 */ /* 0x000fe80008000f00 */
[----:B------:R-:W-:Y:S04]  /*2700*/  SHF.L.U32 R4, R4, 0x1f, RZ ;  /* 0x0000001f04047819 */ /* 0x000fe800000006ff */
[----:B------:R-:W1:Y:S02]  /*2710*/  SYNCS.PHASECHK.TRANS64.TRYWAIT P0, [UR9+0x148], R4 ;  /* 0x00014804ff0075a7 */ /* 0x000e640008001109 */
[----:B-1----:R-:W-:Y:S05]  /*2720*/  @!P0 BRA `(.L_x_32) ;  /* 0x0000006c00808947 */ /* 0x002fea0003800000 */
.L_x_31:
[----:B------:R2:W-:Y:S01]  /*2730*/  @!P3 SYNCS.ARRIVE.TRANS64 RZ, [UR9], R3 ;  /* 0x00000003ffffb9a7 */ /* 0x0005e20008000009 */
[----:B------:R-:W-:Y:S04]  /*2740*/  ULOP3.LUT UR8, UR38, 0x2, URZ, 0xfc, !UPT ;  /* 0x0000000226087892 */ /* 0x000fe8000f8efcff */
[----:B------:R-:W-:Y:S09]  /*2750*/  UISETP.NE.AND UP0, UPT, UR8, 0x2, UPT ;  /* 0x000000020800788c */ /* 0x000ff2000bf05270 */
[----:B------:R-:W-:Y:S05]  /*2760*/  BRA.U UP0, `(.L_x_33) ;  /* 0x0000000100047547 */ /* 0x000fea000b800000 */
[----:B---34-:R-:W-:Y:S05]  /*2770*/  BPT.TRAP 0x1 ;  /* 0x000000040000795c */ /* 0x018fea0000300000 */
.L_x_33:
[----:B------:R-:W-:Y:S04]  /*2780*/  BSSY.RECONVERGENT B0, `(.L_x_34) ;  /* 0x0000003000007945 */ /* 0x000fe80003800200 */
[----:B------:R-:W-:Y:S05]  /*2790*/  @P2 BRA `(.L_x_35) ;  /* 0x0000000000042947 */ /* 0x000fea0003800000 */
[----:B---34-:R-:W-:Y:S05]  /*27a0*/  BPT.TRAP 0x1 ;  /* 0x000000040000795c */ /* 0x018fea0000300000 */
.L_x_35:
[----:B---34-:R-:W-:Y:S05]  /*27b0*/  BSYNC.RECONVERGENT B0 ;  /* 0x0000000000007941 */ /* 0x018fea0003800200 */
.L_x_34:
[----:B------:R-:W-:Y:S02]  /*27c0*/  UIADD3 UR8, UPT, UPT, UR7, 0x1, URZ ;  /* 0x0000000107087890 */ /* 0x000fe4000fffe0ff */
[----:B------:R-:W-:Y:S02]  /*27d0*/  UIMAD UR16, UR20, UR23, UR4 ;  /* 0x00000017141072a4 */ /* 0x000fe4000f8e0204 */
[----:B------:R-:W-:Y:S02]  /*27e0*/  UISETP.NE.AND UP0, UPT, UR8, 0x29, UPT ;  /* 0x000000290800788c */ /* 0x000fe4000bf05270 */
[----:B------:R-:W-:Y:S02]  /*27f0*/  UIMAD UR15, UR21, UR24, UR5 ;  /* 0x00000018150f72a4 */ /* 0x000fe4000f8e0205 */
[----:B------:R-:W-:Y:S02]  /*2800*/  USEL UR10, URZ, 0x1, UP0 ;  /* 0x00000001ff0a7887 */ /* 0x000fe40008000000 */
[----:B------:R-:W-:Y:S02]  /*2810*/  USEL UR31, UR8, URZ, UP0 ;  /* 0x000000ff081f7287 */ /* 0x000fe40008000000 */
[----:B------:R-:W-:Y:S02]  /*2820*/  ULOP3.LUT UR27, UR27, UR10, URZ, 0x3c, !UPT ;  /* 0x0000000a1b1b7292 */ /* 0x000fe4000f8e3cff */
[----:B------:R-:W-:Y:S02]  /*2830*/  ULEA UR8, UR31, UR30, 0x3 ;  /* 0x0000001e1f087291 */ /* 0x000fe4000f8e18ff */
[----:B------:R-:W-:Y:S02]  /*2840*/  ULEA UR17, UR7, UR30, 0xa ;  /* 0x0000001e07117291 */ /* 0x000fe4000f8e50ff */
[----:B------:R-:W-:Y:S01]  /*2850*/  ULEA UR15, UR15, UR16, 0x5 ;  /* 0x000000100f0f7291 */ /* 0x000fe2000f8e28ff */
[----:B-1----:R-:W-:Y:S01]  /*2860*/  MOV R0, UR27 ;  /* 0x0000001b00007c02 */ /* 0x002fe20008000f00 */
[----:B------:R-:W-:Y:S02]  /*2870*/  UIADD3 UR34, UP0, UPT, UR46, 0x80, URZ ;  /* 0x000000802e227890 */ /* 0x000fe4000ff1e0ff */
[----:B------:R-:W-:Y:S01]  /*2880*/  ULOP3.LUT UR9, UR9, 0xfefffff8, URZ, 0xc0, !UPT ;  /* 0xfefffff809097892 */ /* 0x000fe2000f8ec0ff */
[----:B------:R-:W-:Y:S01]  /*2890*/  SHF.L.U32 R0, R0, 0x1f, RZ ;  /* 0x0000001f00007819 */ /* 0x000fe200000006ff */
[----:B------:R-:W-:Y:S02]  /*28a0*/  USHF.L.U32 UR10, UR28, 0x5, URZ ;  /* 0x000000051c0a7899 */ /* 0x000fe400080006ff */
[----:B------:R-:W-:Y:S01]  /*28b0*/  UIADD3.X UR35, UPT, UPT, URZ, UR47, URZ, UP0, !UPT ;  /* 0x0000002fff237290 */ /* 0x000fe200087fe4ff */
[----:B------:R1:W3:Y:S01]  /*28c0*/  SYNCS.PHASECHK.TRANS64.TRYWAIT P0, [UR8+0x148], R0 ;  /* 0x00014800ff0075a7 */ /* 0x0002e20008001108 */
[----:B------:R-:W-:Y:S02]  /*28d0*/  ULEA UR8, UR7, UR30, 0xc ;  /* 0x0000001e07087291 */ /* 0x000fe4000f8e60ff */
[----:B------:R-:W-:Y:S02]  /*28e0*/  UIMAD UR7, UR22, UR25, UR6 ;  /* 0x00000019160772a4 */ /* 0x000fe4000f8e0206 */
[----:B------:R-:W-:Y:S02]  /*28f0*/  UIADD3 UR8, UPT, UPT, UR8, 0x4600, URZ ;  /* 0x0000460008087890 */ /* 0x000fe4000fffe0ff */
[----:B------:R-:W-:Y:S02]  /*2900*/  ULEA UR7, UR7, UR15, 0xa ;  /* 0x0000000f07077291 */ /* 0x000fe4000f8e50ff */
[----:B------:R-:W-:Y:S02]  /*2910*/  UIADD3 UR32, UP3, UPT, UR46, 0x200, URZ ;  /* 0x000002002e207890 */ /* 0x000fe4000ff7e0ff */
[----:B------:R-:W-:Y:S02]  /*2920*/  UPRMT UR7, UR7, 0x5410, URZ ;  /* 0x0000541007077896 */ /* 0x000fe400080000ff */
[----:B------:R-:W-:Y:S02]  /*2930*/  UIADD3.X UR33, UPT, UPT, URZ, UR47, URZ, UP3, !UPT ;  /* 0x0000002fff217290 */ /* 0x000fe40009ffe4ff */
[----:B------:R-:W-:Y:S02]  /*2940*/  UIADD3 UR16, UPT, UPT, UR17, 0x2d600, URZ ;  /* 0x0002d60011107890 */ /* 0x000fe4000fffe0ff */
[----:B------:R-:W-:Y:S02]  /*2950*/  UIADD3 UR36, UPT, UPT, UR20, 0x1, URZ ;  /* 0x0000000114247890 */ /* 0x000fe4000fffe0ff */
[----:B------:R-:W-:Y:S02]  /*2960*/  UIADD3 UR29, UPT, UPT, UR21, 0x1, URZ ;  /* 0x00000001151d7890 */ /* 0x000fe4000fffe0ff */
[----:B------:R-:W-:Y:S02]  /*2970*/  UISETP.NE.AND UP2, UPT, UR36, UR43, UPT ;  /* 0x0000002b2400728c */ /* 0x000fe4000bf45270 */
[----:B------:R-:W-:Y:S01]  /*2980*/  UIADD3 UR26, UPT, UPT, UR22, 0x1, URZ ;  /* 0x00000001161a7890 */ /* 0x000fe2000fffe0ff */
[----:B------:R-:W-:Y:S01]  /*2990*/  UMOV UR44, 0x0 ;  /* 0x00000000002c7882 */ /* 0x000fe20000000000 */
[----:B------:R-:W-:Y:S01]  /*29a0*/  UMOV UR45, 0x10000000 ;  /* 0x10000000002d7882 */ /* 0x000fe20000000000 */
[----:B------:R-:W-:Y:S01]  /*29b0*/  UMOV UR17, UR9 ;  /* 0x0000000900117c82 */ /* 0x000fe20008000000 */
[----:B------:R4:W-:Y:S01]  /*29c0*/  UTMALDG.5D.IM2COL.2CTA [UR8], [UR34], UR7, desc[UR44] ;  /* 0x00002c08220073b4 */ /* 0x0009e20008261007 */
[----:B------:R-:W-:Y:S04]  /*29d0*/  UMOV UR18, UR10 ;  /* 0x0000000a00127c82 */ /* 0x000fe80008000000 */
[----:B------:R-:W-:Y:S04]  /*29e0*/  @UP2 UIADD3 UR29, UPT, UPT, UR21, URZ, URZ ;  /* 0x000000ff151d2290 */ /* 0x000fe8000fffe0ff */
[----:B------:R-:W-:Y:S01]  /*29f0*/  UISETP.NE.AND UP1, UPT, UR29, UR40, UPT ;  /* 0x000000281d00728c */ /* 0x000fe2000bf25270 */
[----:B------:R2:W-:Y:S10]  /*2a00*/  UTMALDG.5D.2CTA [UR16], [UR32], desc[UR44] ;  /* 0x00002c10200075b4 */ /* 0x0005f40008221000 */
[----:B------:R-:W-:Y:S04]  /*2a10*/  @UP1 UIADD3 UR26, UPT, UPT, UR22, URZ, URZ ;  /* 0x000000ff161a1290 */ /* 0x000fe8000fffe0ff */
[----:B------:R-:W-:Y:S02]  /*2a20*/  UISETP.NE.AND UP0, UPT, UR26, UR41, UPT ;  /* 0x000000291a00728c */ /* 0x000fe4000bf05270 */
[----:B----4-:R-:W-:Y:S09]  /*2a30*/  UIADD3 UR8, UPT, UPT, UR28, 0x1, URZ ;  /* 0x000000011c087890 */ /* 0x010ff2000fffe0ff */
[----:B------:R-:W-:Y:S02]  /*2a40*/  @UP0 UIADD3 UR8, UPT, UPT, UR28, URZ, URZ ;  /* 0x000000ff1c080290 */ /* 0x000fe4000fffe0ff */
[----:B------:R-:W-:Y:S02]  /*2a50*/  UIADD3 UR7, UPT, UPT, UR37, -0x1, URZ ;  /* 0xffffffff25077890 */ /* 0x000fe4000fffe0ff */
[----:B--2---:R-:W-:Y:S02]  /*2a60*/  USEL UR22, UR26, URZ, UP0 ;  /* 0x000000ff1a167287 */ /* 0x004fe40008000000 */
[----:B------:R-:W-:Y:S02]  /*2a70*/  UISETP.GT.U32.AND UP0, UPT, UR37, 0x1, UPT ;  /* 0x000000012500788c */ /* 0x000fe4000bf04070 */
[----:B------:R-:W-:Y:S02]  /*2a80*/  USEL UR20, UR36, URZ, UP2 ;  /* 0x000000ff24147287 */ /* 0x000fe40009000000 */
[----:B------:R-:W-:Y:S01]  /*2a90*/  USEL UR21, UR29, URZ, UP1 ;  /* 0x000000ff1d157287 */ /* 0x000fe20008800000 */
[----:B------:R-:W-:Y:S01]  /*2aa0*/  UMOV UR37, UR7 ;  /* 0x0000000700257c82 */ /* 0x000fe20008000000 */
[----:B------:R-:W-:Y:S01]  /*2ab0*/  UMOV UR7, UR31 ;  /* 0x0000001f00077c82 */ /* 0x000fe20008000000 */
[----:B------:R-:W-:Y:S02]  /*2ac0*/  UMOV UR28, UR8 ;  /* 0x00000008001c7c82 */ /* 0x000fe40008000000 */
[----:B-1----:R-:W-:Y:S07]  /*2ad0*/  BRA.U UP0, `(.L_x_36) ;  /* 0xfffffff900f87547 */ /* 0x002fee000b83ffff */
.L_x_30:
[----:B------:R-:W-:Y:S01]  /*2ae0*/  SHF.L.U32 R3, R2, 0x1f, RZ ;  /* 0x0000001f02037819 */ /* 0x000fe200000006ff */
[----:B------:R-:W-:-:S03]  /*2af0*/  NOP ;  /* 0x0000000000007918 */ /* 0x000fc60000000000 */
[----:B--23--:R-:W2:Y:S02]  /*2b00*/  SYNCS.PHASECHK.TRANS64.TRYWAIT P0, [UR30+0x2b0], R3 ;  /* 0x0002b003ff0075a7 */ /* 0x00cea4000800111e */
[----:B--2---:R-:W-:Y:S05]  /*2b10*/  @!P0 BRA `(.L_x_37) ;  /* 0x00000068009c8947 */ /* 0x004fea0003800000 */
.L_x_147:
[----:B------:R-:W2:Y:S01]  /*2b20*/  LDS.128 R4, [UR30+0x2f0] ;  /* 0x0002f01eff047984 */ /* 0x000ea20008000c00 */
[----:B------:R-:W-:Y:S02]  /*2b30*/  UIADD3 UR4, UPT, UPT, UR30, 0x2b8, URZ ;  /* 0x000002b81e047890 */ /* 0x000fe4000fffe0ff */
[----:B------:R-:W-:Y:S01]  /*2b40*/  UISETP.GE.AND UP0, UPT, UR39, 0x1, UPT ;  /* 0x000000012700788c */ /* 0x000fe2000bf06270 */
[----:B------:R-:W-:Y:S01]  /*2b50*/  @!PT LDS RZ, [RZ] ;  /* 0x00000000fffff984 */ /* 0x000fe20000000800 */
[----:B------:R-:W-:Y:S01]  /*2b60*/  @!PT LDS RZ, [RZ] ;  /* 0x00000000fffff984 */ /* 0x000fe20000000800 */
[----:B------:R-:W-:Y:S01]  /*2b70*/  @!PT LDS RZ, [RZ] ;  /* 0x00000000fffff984 */ /* 0x000fe20000000800 */
[----:B------:R-:W-:Y:S01]  /*2b80*/  @!PT LDS RZ, [RZ] ;  /* 0x00000000fffff984 */ /* 0x000fe20000000800 */
[----:B------:R3:W-:Y:S06]  /*2b90*/  MEMBAR.ALL.CTA ;  /* 0x0000000000007992 */ /* 0x0007ec0000008000 */
[----:B---3--:R-:W3:Y:S01]  /*2ba0*/  FENCE.VIEW.ASYNC.S ;  /* 0x00000000000073c6 */ /* 0x008ee20000000000 */
[----:B------:R-:W-:-:S09]  /*2bb0*/  UPRMT UR4, URZ, 0x654, UR4 ;  /* 0x00000654ff047896 */ /* 0x000fd20008000004 */
[----:B---3--:R-:W-:Y:S01]  /*2bc0*/  SYNCS.ARRIVE.TRANS64.RED.A1T0 RZ, [UR4], RZ ;  /* 0x000000ffffff79a7 */ /* 0x008fe20008100404 */
[----:B--2---:R-:W-:-:S13]  /*2bd0*/  LOP3.LUT P0, RZ, R6, 0x1, RZ, 0xc0, !PT ;  /* 0x0000000106ff7812 */ /* 0x004fda000780c0ff */
[----:B------:R-:W-:Y:S01]  /*2be0*/  VOTEU.ANY UP1, P0 ;  /* 0x0000000000ff7886 */ /* 0x000fe20000020100 */
[----:B------:R-:W-:-:S13]  /*2bf0*/  PLOP3.LUT P0, PT, PT, PT, UP1, 0x80, 0x8 ;  /* 0x000000000008781c */ /* 0x000fda0003f0f018 */
[----:B-1----:R-:W-:Y:S02]  /*2c00*/  @P0 MOV R0, R4 ;  /* 0x0000000400000202 */ /* 0x002fe40000000f00 */
[----:B------:R-:W-:Y:S02]  /*2c10*/  @P0 LOP3.LUT R4, R5, 0xffff, RZ, 0xc0, !PT ;  /* 0x0000ffff05040812 */ /* 0x000fe400078ec0ff */
[----:B------:R-:W-:Y:S02]  /*2c20*/  @P0 R2UR UR6, R0 ;  /* 0x00000000000602ca */ /* 0x000fe400000e0000 */
[----:B------:R-:W-:-:S11]  /*2c30*/  @P0 R2UR UR5, R4 ;  /* 0x00000000040502ca */ /* 0x000fd600000e0000 */
[----:B------:R-:W-:Y:S02]  /*2c40*/  @UP1 UMOV UR50, UR6 ;  /* 0x0000000600321c82 */ /* 0x000fe40008000000 */
[----:B------:R-:W-:Y:S01]  /*2c50*/  @UP1 UMOV UR48, UR5 ;  /* 0x0000000500301c82 */ /* 0x000fe20008000000 */
[----:B------:R-:W-:Y:S05]  /*2c60*/  BRA.U !UP0, `(.L_x_38) ;  /* 0x0000000108d47547 */ /* 0x000fea000b800000 */
[----:B------:R-:W1:Y:S01]  /*2c70*/  LDCU.128 UR16, c[0x0][0xc10] ;  /* 0x00018200ff1077ac */ /* 0x000e620008000c00 */
[----:B------:R-:W2:Y:S01]  /*2c80*/  LDCU UR20, c[0x0][0xc20] ;  /* 0x00018400ff1477ac */ /* 0x000ea20008000800 */
[----:B------:R-:W3:Y:S01]  /*2c90*/  LDCU UR13, c[0x0][0xc0c] ;  /* 0x00018180ff0d77ac */ /* 0x000ee20008000800 */
[----:B------:R-:W4:Y:S01]  /*2ca0*/  LDCU.64 UR14, c[0x0][0xc28] ;  /* 0x00018500ff0e77ac */ /* 0x000f220008000a00 */
[----:B------:R-:W-:Y:S02]  /*2cb0*/  UISETP.NE.AND UP3, UPT, UR39, 0x1, UPT ;  /* 0x000000012700788c */ /* 0x000fe4000bf65270 */
[----:B-1----:R-:W-:Y:S02]  /*2cc0*/  UIMAD.WIDE.U32 UR4, UR53, UR19, URZ ;  /* 0x00000013350472a5 */ /* 0x002fe4000f8e00ff */
[----:B------:R-:W-:Y:S02]  /*2cd0*/  UIMAD.WIDE.U32 UR6, UR54, UR16, URZ ;  /* 0x00000010360672a5 */ /* 0x000fe4000f8e00ff */
[----:B------:R-:W-:-:S02]  /*2ce0*/  UISETP.NE.AND UP0, UPT, UR18, 0x1, UPT ;  /* 0x000000011200788c */ /* 0x000fc4000bf05270 */
[----:B------:R-:W-:Y:S01]  /*2cf0*/  UIMAD.WIDE.U32 UR10, UR48, UR19, URZ ;  /* 0x00000013300a72a5 */ /* 0x000fe2000f8e00ff */
[----:B------:R-:W-:Y:S01]  /*2d00*/  UMOV UR4, UR5 ;  /* 0x0000000500047c82 */ /* 0x000fe20008000000 */
[----:B---3--:R-:W-:Y:S02]  /*2d10*/  UISETP.NE.AND UP2, UPT, UR13, 0x1, UPT ;  /* 0x000000010d00788c */ /* 0x008fe4000bf45270 */
[----:B--2---:R-:W-:Y:S02]  /*2d20*/  USHF.R.U32.HI UR5, URZ, UR20, UR4 ;  /* 0x00000014ff057299 */ /* 0x004fe40008011604 */
[----:B------:R-:W-:Y:S01]  /*2d30*/  UIMAD.WIDE.U32 UR8, UR50, UR16, URZ ;  /* 0x00000010320872a5 */ /* 0x000fe2000f8e00ff */
[----:B------:R-:W-:Y:S01]  /*2d40*/  UMOV UR4, UR7 ;  /* 0x0000000700047c82 */ /* 0x000fe20008000000 */
[----:B------:R-:W-:Y:S02]  /*2d50*/  USEL UR5, UR53, UR5, !UP0 ;  /* 0x0000000535057287 */ /* 0x000fe4000c000000 */
[----:B------:R-:W-:-:S02]  /*2d60*/  USHF.R.U32.HI UR4, URZ, UR17, UR4 ;  /* 0x00000011ff047299 */ /* 0x000fc40008011604 */
[----:B----4-:R-:W-:Y:S02]  /*2d70*/  UIMAD.WIDE.U32 UR6, UR5, UR14, URZ ;  /* 0x0000000e050672a5 */ /* 0x010fe4000f8e00ff */
[----:B------:R-:W-:Y:S01]  /*2d80*/  USEL UR12, UR54, UR4, !UP2 ;  /* 0x00000004360c7287 */ /* 0x000fe2000d000000 */
[----:B------:R-:W-:Y:S02]  /*2d90*/  UMOV UR8, UR9 ;  /* 0x0000000900087c82 */ /* 0x000fe40008000000 */
[----:B------:R-:W-:Y:S01]  /*2da0*/  UMOV UR4, UR11 ;  /* 0x0000000b00047c82 */ /* 0x000fe20008000000 */
[----:B------:R-:W-:Y:S01]  /*2db0*/  UIMAD.WIDE.U32 UR10, UR12, UR14, URZ ;  /* 0x0000000e0c0a72a5 */ /* 0x000fe2000f8e00ff */
[----:B------:R-:W-:Y:S01]  /*2dc0*/  UMOV UR6, UR7 ;  /* 0x0000000700067c82 */ /* 0x000fe20008000000 */
[----:B------:R-:W-:Y:S02]  /*2dd0*/  USHF.R.U32.HI UR4, URZ, UR20, UR4 ;  /* 0x00000014ff047299 */ /* 0x000fe40008011604 */
[----:B------:R-:W-:-:S02]  /*2de0*/  @UP3 USHF.R.U32.HI UR5, URZ, UR15, UR6 ;  /* 0x0000000fff053299 */ /* 0x000fc40008011606 */
[----:B------:R-:W-:Y:S01]  /*2df0*/  USHF.R.U32.HI UR17, URZ, UR17, UR8 ;  /* 0x00000011ff117299 */ /* 0x000fe20008011608 */
[----:B------:R-:W-:Y:S01]  /*2e00*/  UMOV UR6, UR11 ;  /* 0x0000000b00067c82 */ /* 0x000fe20008000000 */
[----:B------:R-:W-:Y:S02]  /*2e10*/  USEL UR4, UR48, UR4, !UP0 ;  /* 0x0000000430047287 */ /* 0x000fe4000c000000 */
[----:B------:R-:W-:Y:S02]  /*2e20*/  @UP3 USHF.R.U32.HI UR12, URZ, UR15, UR6 ;  /* 0x0000000fff0c3299 */ /* 0x000fe40008011606 */
[----:B------:R-:W-:Y:S02]  /*2e30*/  UIMAD UR6, UR39, UR5, URZ ;  /* 0x00000005270672a4 */ /* 0x000fe4000f8e02ff */
[----:B------:R-:W-:Y:S02]  /*2e40*/  USEL UR5, UR50, UR17, !UP2 ;  /* 0x0000001132057287 */ /* 0x000fe4000d000000 */
[----:B------:R-:W-:-:S02]  /*2e50*/  UIMAD UR8, UR39, UR12, URZ ;  /* 0x0000000c270872a4 */ /* 0x000fc4000f8e02ff */
[----:B------:R-:W-:Y:S02]  /*2e60*/  UISETP.GE.AND UP0, UPT, UR4, UR6, UPT ;  /* 0x000000060400728c */ /* 0x000fe4000bf06270 */
[----:B------:R-:W-:Y:S02]  /*2e70*/  UIMAD.WIDE.U32 UR6, UR4, UR14, URZ ;  /* 0x0000000e040672a5 */ /* 0x000fe4000f8e00ff */
[----:B------:R-:W-:Y:S02]  /*2e80*/  UISETP.GE.OR UP0, UPT, UR5, UR8, UP0 ;  /* 0x000000080500728c */ /* 0x000fe40008706670 */
[----:B------:R-:W-:Y:S02]  /*2e90*/  UIMAD.WIDE.U32 UR8, UR5, UR14, URZ ;  /* 0x0000000e050872a5 */ /* 0x000fe4000f8e00ff */
[----:B------:R-:W-:Y:S01]  /*2ea0*/  UIADD3 UR10, UPT, UPT, -UR4, URZ, URZ ;  /* 0x000000ff040a7290 */ /* 0x000fe2000fffe1ff */
[----:B------:R-:W-:Y:S02]  /*2eb0*/  UMOV UR6, UR7 ;  /* 0x0000000700067c82 */ /* 0x000fe40008000000 */
[----:B------:R-:W-:-:S02]  /*2ec0*/  USHF.R.U32.HI UR6, URZ, UR15, UR6 ;  /* 0x0000000fff067299 */ /* 0x000fc40008011606 */
[----:B------:R-:W-:Y:S02]  /*2ed0*/  UIMAD UR10, UR18, UR10, UR48 ;  /* 0x0000000a120a72a4 */ /* 0x000fe4000f8e0230 */
[----:B------:R-:W-:Y:S01]  /*2ee0*/  USEL UR6, UR4, UR6, !UP3 ;  /* 0x0000000604067287 */ /* 0x000fe2000d800000 */
[----:B------:R-:W-:Y:S01]  /*2ef0*/  @!UP0 UMOV UR7, UR9 ;  /* 0x0000000900078c82 */ /* 0x000fe20008000000 */
[----:B------:R-:W-:Y:S02]  /*2f00*/  UIADD3 UR9, UPT, UPT, -UR5, URZ, URZ ;  /* 0x000000ff05097290 */ /* 0x000fe4000fffe1ff */
[----:B------:R-:W-:Y:S02]  /*2f10*/  @!UP0 USHF.R.U32.HI UR7, URZ, UR15, UR7 ;  /* 0x0000000fff078299 */ /* 0x000fe40008011607 */
[----:B------:R-:W-:Y:S02]  /*2f20*/  UIADD3 UR8, UPT, UPT, -UR6, URZ, URZ ;  /* 0x000000ff06087290 */ /* 0x000fe4000fffe1ff */
[----:B------:R-:W-:-:S02]  /*2f30*/  @!UP0 USEL UR7, UR5, UR7, !UP3 ;  /* 0x0000000705078287 */ /* 0x000fc4000d800000 */
[----:B------:R-:W-:Y:S02]  /*2f40*/  UIMAD UR8, UR39, UR8, UR4 ;  /* 0x00000008270872a4 */ /* 0x000fe4000f8e0204 */
[----:B------:R-:W-:Y:S02]  /*2f50*/  @!UP0 UIADD3 UR6, UPT, UPT, UR6, -UR7, URZ ;  /* 0x8000000706068290 */ /* 0x000fe4000fffe0ff */
[----:B------:R-:W-:Y:S02]  /*2f60*/  @!UP0 UIMAD UR7, UR8, UR12, UR7 ;  /* 0x0000000c080782a4 */ /* 0x000fe4000f8e0207 */
[----:B------:R-:W-:Y:S02]  /*2f70*/  @!UP0 UIMAD UR4, UR39, UR6, UR5 ;  /* 0x00000006270482a4 */ /* 0x000fe4000f8e0205 */
[----:B------:R-:W-:Y:S02]  /*2f80*/  UIMAD UR6, UR13, UR9, UR50 ;  /* 0x000000090d0672a4 */ /* 0x000fe4000f8e0232 */
[----:B------:R-:W-:Y:S01]  /*2f90*/  UIMAD UR48, UR4, UR18, UR10 ;  /* 0x00000012043072a4 */ /* 0x000fe2000f8e020a */
[----:B------:R-:W-:-:S02]  /*2fa0*/  @!UP0 UMOV UR5, UR7 ;  /* 0x0000000700058c82 */ /* 0x000fc40008000000 */
[----:B------:R-:W-:-:S12]  /*2fb0*/  UIMAD UR50, UR5, UR13, UR6 ;  /* 0x0000000d053272a4 */ /* 0x000fd8000f8e0206 */
.L_x_38:
[----:B------:R-:W1:Y:S02]  /*2fc0*/  LDCU UR4, c[0x0][0xc30] ;  /* 0x00018600ff0477ac */ /* 0x000e640008000800 */
[----:B-1----:R-:W-:-:S09]  /*2fd0*/  UISETP.NE.AND UP0, UPT, UR4, 0x1, UPT ;  /* 0x000000010400788c */ /* 0x002fd2000bf05270 */
[----:B------:R-:W-:Y:S05]  /*2fe0*/  BRA.U UP0, `(.L_x_39) ;  /* 0x0000000100447547 */ /* 0x000fea000b800000 */
[----:B------:R-:W1:Y:S01]  /*2ff0*/  LDCU.128 UR8, c[0x0][0xc10] ;  /* 0x00018200ff0877ac */ /* 0x000e620008000c00 */
[----:B------:R-:W2:Y:S01]  /*3000*/  LDCU UR12, c[0x0][0xc0c] ;  /* 0x00018180ff0c77ac */ /* 0x000ea20008000800 */
[----:B------:R-:W3:Y:S01]  /*3010*/  LDCU UR13, c[0x0][0xc20] ;  /* 0x00018400ff0d77ac */ /* 0x000ee20008000800 */
[----:B-1----:R-:W-:Y:S02]  /*3020*/  UIMAD.WIDE.U32 UR6, UR50, UR8, URZ ;  /* 0x00000008320672a5 */ /* 0x002fe4000f8e00ff */
[----:B------:R-:W-:Y:S02]  /*3030*/  UIMAD.WIDE.U32 UR4, UR48, UR11, URZ ;  /* 0x0000000b300472a5 */ /* 0x000fe4000f8e00ff */
[----:B--2---:R-:W-:Y:S02]  /*3040*/  UISETP.NE.AND UP2, UPT, UR12, 0x1, UPT ;  /* 0x000000010c00788c */ /* 0x004fe4000bf45270 */
[----:B------:R-:W-:Y:S01]  /*3050*/  UISETP.NE.AND UP0, UPT, UR10, 0x1, UPT ;  /* 0x000000010a00788c */ /* 0x000fe2000bf05270 */
[----:B------:R-:W-:-:S02]  /*3060*/  UMOV UR6, UR7 ;  /* 0x0000000700067c82 */ /* 0x000fc40008000000 */
[----:B------:R-:W-:Y:S01]  /*3070*/  UMOV UR4, UR5 ;  /* 0x0000000500047c82 */ /* 0x000fe20008000000 */
[----:B------:R-:W-:Y:S02]  /*3080*/  USHF.R.U32.HI UR6, URZ, UR9, UR6 ;  /* 0x00000009ff067299 */ /* 0x000fe40008011606 */
[----:B---3--:R-:W-:Y:S02]  /*3090*/  USHF.R.U32.HI UR4, URZ, UR13, UR4 ;  /* 0x0000000dff047299 */ /* 0x008fe40008011604 */
[----:B------:R-:W-:Y:S02]  /*30a0*/  USEL UR5, UR50, UR6, !UP2 ;  /* 0x0000000632057287 */ /* 0x000fe4000d000000 */
[----:B------:R-:W-:-:S04]  /*30b0*/  USEL UR4, UR48, UR4, !UP0 ;  /* 0x0000000430047287 */ /* 0x000fc8000c000000 */
[----:B------:R-:W-:Y:S02]  /*30c0*/  UIADD3 UR6, UPT, UPT, UR5, -UR4, URZ ;  /* 0x8000000405067290 */ /* 0x000fe4000fffe0ff */
[----:B------:R-:W-:Y:S02]  /*30d0*/  UIADD3 UR4, UPT, UPT, -UR5, UR4, URZ ;  /* 0x0000000405047290 */ /* 0x000fe4000fffe1ff */
[----:B------:R-:W-:Y:S02]  /*30e0*/  UIMAD UR48, UR6, UR10, UR48 ;  /* 0x0000000a063072a4 */ /* 0x000fe4000f8e0230 */
[----:B------:R-:W-:-:S12]  /*30f0*/  UIMAD UR50, UR4, UR12, UR50 ;  /* 0x0000000c043272a4 */ /* 0x000fd8000f8e0232 */
.L_x_39:
[----:B------:R-:W-:Y:S01]  /*3100*/  R2UR UR4, R147 ;  /* 0x00000000930472ca */ /* 0x000fe200000e0000 */
[----:B------:R-:W-:Y:S01]  /*3110*/  UIADD3 UR49, UPT, UPT, UR50, UR63, URZ ;  /* 0x0000003f32317290 */ /* 0x000fe2000fffe0ff */
[----:B------:R-:W-:Y:S01]  /*3120*/  PLOP3.LUT P1, PT, PT, PT, PT, 0x80, 0x8 ;  /* 0x000000000008781c */ /* 0x000fe20003f2f070 */
[----:B------:R-:W-:Y:S01]  /*3130*/  UMOV UR36, UR42 ;  /* 0x0000002a00247c82 */ /* 0x000fe20008000000 */
[----:B------:R-:W-:-:S09]  /*3140*/  LOP3.LUT R2, R2, 0x1, RZ, 0x3c, !PT ;  /* 0x0000000102027812 */ /* 0x000fd200078e3cff */
[----:B------:R-:W-:Y:S01]  /*3150*/  UIADD3 UR51, UPT, UPT, UR48, UR4, URZ ;  /* 0x0000000430337290 */ /* 0x000fe2000fffe0ff */
[----:B------:R-:W-:Y:S11]  /*3160*/  BRA.U UP1, `(.L_x_40) ;  /* 0xffffffe901a87547 */ /* 0x000ff6000b83ffff */
[----:B------:R-:W-:Y:S01]  /*3170*/  UIADD3 UR30, UPT, UPT, UR30, 0x148, URZ ;  /* 0x000001481e1e7890 */ /* 0x000fe2000fffe0ff */
[----:B------:R-:W-:-:S03]  /*3180*/  MOV R2, UR27 ;  /* 0x0000001b00027c02 */ /* 0x000fc60008000f00 */
[----:B------:R-:W-:Y:S01]  /*3190*/  ULEA UR4, UR31, UR30, 0x3 ;  /* 0x0000001e1f047291 */ /* 0x000fe2000f8e18ff */
[----:B------:R-:W-:-:S08]  /*31a0*/  SHF.L.U32 R2, R2, 0x1f, RZ ;  /* 0x0000001f02027819 */ /* 0x000fd000000006ff */
[----:B------:R-:W1:Y:S02]  /*31b0*/  SYNCS.PHASECHK.TRANS64.TRYWAIT P0, [UR4], R2 ;  /* 0x00000002ff0075a7 */ /* 0x000e640008001104 */
[----:B-1----:R-:W-:Y:S05]  /*31c0*/  @!P0 BRA `(.L_x_41) ;  /* 0x0000006400088947 */ /* 0x002fea0003800000 */
.L_x_149:
[----:B------:R-:W-:-:S04]  /*31d0*/  UIADD3 UR4, UPT, UPT, UR31, 0x1, URZ ;  /* 0x000000011f047890 */ /* 0x000fc8000fffe0ff */
[----:B------:R-:W-:-:S04]  /*31e0*/  UISETP.NE.AND UP0, UPT, UR4, 0x29, UPT ;  /* 0x000000290400788c */ /* 0x000fc8000bf05270 */
[----:B------:R-:W-:Y:S02]  /*31f0*/  USEL UR5, URZ, 0x1, UP0 ;  /* 0x00000001ff057887 */ /* 0x000fe40008000000 */
[----:B------:R-:W-:Y:S02]  /*3200*/  USEL UR4, UR4, URZ, UP0 ;  /* 0x000000ff04047287 */ /* 0x000fe40008000000 */
[----:B------:R-:W-:Y:S02]  /*3210*/  ULOP3.LUT UR6, UR27, UR5, URZ, 0x3c, !UPT ;  /* 0x000000051b067292 */ /* 0x000fe4000f8e3cff */
[----:B------:R-:W-:-:S04]  /*3220*/  ULEA UR5, UR4, UR30, 0x3 ;  /* 0x0000001e04057291 */ /* 0x000fc8000f8e18ff */
[----:B-1----:R-:W-:-:S04]  /*3230*/  MOV R2, UR6 ;  /* 0x0000000600027c02 */ /* 0x002fc80008000f00 */
[----:B------:R-:W-:-:S04]  /*3240*/  SHF.L.U32 R2, R2, 0x1f, RZ ;  /* 0x0000001f02027819 */ /* 0x000fc800000006ff */
[----:B------:R-:W1:Y:S02]  /*3250*/  SYNCS.PHASECHK.TRANS64.TRYWAIT P0, [UR5], R2 ;  /* 0x00000002ff0075a7 */ /* 0x000e640008001105 */
[----:B-1----:R-:W-:Y:S05]  /*3260*/  @!P0 BRA `(.L_x_42) ;  /* 0x0000006000f88947 */ /* 0x002fea0003800000 */
.L_x_151:
        /* <DEDUP_REMOVED lines=10> */
.L_x_153:
        /* <DEDUP_REMOVED lines=10> */
.L_x_155:
        /* <DEDUP_REMOVED lines=10> */
.L_x_157:
        /* <DEDUP_REMOVED lines=10> */
.L_x_159:
        /* <DEDUP_REMOVED lines=10> */
.L_x_161:
        /* <DEDUP_REMOVED lines=10> */
.L_x_163:
        /* <DEDUP_REMOVED lines=10> */
.L_x_165:
        /* <DEDUP_REMOVED lines=10> */
.L_x_167:
        /* <DEDUP_REMOVED lines=10> */
.L_x_169:
        /* <DEDUP_REMOVED lines=10> */
.L_x_171:
        /* <DEDUP_REMOVED lines=10> */
.L_x_173:
        /* <DEDUP_REMOVED lines=10> */
.L_x_175:
        /* <DEDUP_REMOVED lines=10> */
.L_x_177:
        /* <DEDUP_REMOVED lines=10> */
.L_x_179:
        /* <DEDUP_REMOVED lines=10> */
.L_x_181:
        /* <DEDUP_REMOVED lines=10> */
.L_x_183:
        /* <DEDUP_REMOVED lines=10> */
.L_x_185:
        /* <DEDUP_REMOVED lines=10> */
.L_x_187:
        /* <DEDUP_REMOVED lines=10> */
.L_x_189:
        /* <DEDUP_REMOVED lines=10> */
.L_x_191:
        /* <DEDUP_REMOVED lines=10> */
.L_x_193:
        /* <DEDUP_REMOVED lines=10> */
.L_x_195:
        /* <DEDUP_REMOVED lines=10> */
.L_x_197:
        /* <DEDUP_REMOVED lines=10> */
.L_x_199:
        /* <DEDUP_REMOVED lines=10> */
.L_x_201:
        /* <DEDUP_REMOVED lines=10> */
.L_x_203:
        /* <DEDUP_REMOVED lines=10> */
.L_x_205:
        /* <DEDUP_REMOVED lines=10> */
.L_x_207:
        /* <DEDUP_REMOVED lines=10> */
.L_x_209:
        /* <DEDUP_REMOVED lines=10> */
.L_x_211:
        /* <DEDUP_REMOVED lines=10> */
.L_x_213:
        /* <DEDUP_REMOVED lines=10> */
.L_x_215:
        /* <DEDUP_REMOVED lines=10> */
.L_x_217:
        /* <DEDUP_REMOVED lines=10> */
.L_x_219:
        /* <DEDUP_REMOVED lines=10> */
.L_x_221:
        /* <DEDUP_REMOVED lines=10> */
.L_x_223:
        /* <DEDUP_REMOVED lines=10> */
.L_x_225:
        /* <DEDUP_REMOVED lines=10> */
.L_x_227:
[----:B------:R-:W-:-:S04]  /*4a30*/  UIADD3 UR4, UPT, UPT, UR4, 0x1, URZ ;  /* 0x0000000104047890 */ /* 0x000fc8000fffe0ff */
[----:B------:R-:W-:-:S04]  /*4a40*/  UISETP.NE.AND UP0, UPT, UR4, 0x29, UPT ;  /* 0x000000290400788c */ /* 0x000fc8000bf05270 */
[----:B------:R-:W-:Y:S02]  /*4a50*/  USEL UR5, URZ, 0x1, UP0 ;  /* 0x00000001ff057887 */ /* 0x000fe40008000000 */
[----:B------:R-:W-:Y:S02]  /*4a60*/  USEL UR4, UR4, URZ, UP0 ;  /* 0x000000ff04047287 */ /* 0x000fe40008000000 */
[----:B------:R-:W-:Y:S02]  /*4a70*/  ULOP3.LUT UR5, UR6, UR5, URZ, 0x3c, !UPT ;  /* 0x0000000506057292 */ /* 0x000fe4000f8e3cff */
[----:B------:R-:W-:-:S04]  /*4a80*/  ULEA UR4, UR4, UR30, 0x3 ;  /* 0x0000001e04047291 */ /* 0x000fc8000f8e18ff */
[----:B-1----:R-:W-:Y:S02]  /*4a90*/  IMAD.U32 R2, RZ, RZ, UR5 ;  /* 0x00000005ff027e24 */ /* 0x002fe4000f8e00ff */
[----:B------:R-:W-:-:S03]  /*4aa0*/  MOV R0, UR4 ;  /* 0x0000000400007c02 */ /* 0x000fc60008000f00 */
[----:B------:R-:W-:-:S07]  /*4ab0*/  SHF.L.U32 R2, R2, 0x1f, RZ ;  /* 0x0000001f02027819 */ /* 0x000fce00000006ff */
.L_x_81:
[----:B-1----:R1:W2:Y:S02]  /*4ac0*/  SYNCS.PHASECHK.TRANS64.TRYWAIT P0, [R0+URZ], R2 ;  /* 0x00000002000075a7 */ /* 0x0022a400080011ff */
[----:B--2---:R-:W-:Y:S05]  /*4ad0*/  @!P0 NANOSLEEP.SYNCS 0x989680 ;  /* 0x009896800000895d */ /* 0x004fea0003900000 */
[----:B------:R-:W2:Y:S02]  /*4ae0*/  @!P0 SYNCS.PHASECHK.TRANS64 P0, [R0+URZ], R2 ;  /* 0x00000002000085a7 */ /* 0x000ea400080010ff */
[----:B--2---:R-:W-:Y:S05]  /*4af0*/  @P0 EXIT ;  /* 0x000000000000094d */ /* 0x004fea0003800000 */
[----:B------:R-:W-:Y:S05]  /*4b00*/  BRA `(.L_x_81) ;  /* 0xfffffffc00ec7947 */ /* 0x000fea000383ffff */
.L_x_22:
[----:B------:R-:W2:Y:S02]  /*4b10*/  S2UR UR4, SR_CgaCtaId ;  /* 0x00000000000479c3 */ /* 0x000ea40000008800 */
[----:B--2---:R-:W-:-:S04]  /*4b20*/  UISETP.NE.AND UP0, UPT, UR4, URZ, UPT ;  /* 0x000000ff0400728c */ /* 0x004fc8000bf05270 */
[----:B------:R-:W-:-:S09]  /*4b30*/  UISETP.NE.OR UP0, UPT, UR18, 0x1, UP0 ;  /* 0x000000011200788c */ /* 0x000fd20008705670 */
[----:B------:R-:W-:Y:S05]  /*4b40*/  BRA.U UP0, `(.L_x_82) ;  /* 0x0000000100b47547 */ /* 0x000fea000b800000 */
[----:B------:R-:W2:Y:S01]  /*4b50*/  S2UR UR5, SR_CgaCtaId ;  /* 0x00000000000579c3 */ /* 0x000ea20000008800 */
[----:B------:R-:W-:Y:S01]  /*4b60*/  UMOV UR4, 0x400 ;  /* 0x0000040000047882 */ /* 0x000fe20000000000 */
[----:B------:R-:W-:Y:S01]  /*4b70*/  HFMA2 R2, -RZ, RZ, 0, 5.9604644775390625e-08 ;  /* 0x00000001ff027431 */ /* 0x000fe200000001ff */
[----:B------:R-:W-:Y:S01]  /*4b80*/  ISETP.GE.U32.AND P0, PT, R3, 0x2, PT ;  /* 0x000000020300780c */ /* 0x000fe20003f06070 */
[----:B------:R-:W-:Y:S01]  /*4b90*/  IMAD.MOV.U32 R8, RZ, RZ, RZ ;  /* 0x000000ffff087224 */ /* 0x000fe200078e00ff */
[----:B--2---:R-:W-:-:S04]  /*4ba0*/  ULEA UR4, UR5, UR4, 0x18 ;  /* 0x0000000405047291 */ /* 0x004fc8000f8ec0ff */
[----:B------:R-:W-:Y:S02]  /*4bb0*/  UIADD3 UR5, UPT, UPT, UR4, 0x2b8, URZ ;  /* 0x000002b804057890 */ /* 0x000fe4000fffe0ff */
[----:B------:R-:W-:Y:S02]  /*4bc0*/  UIADD3 UR8, UPT, UPT, UR4, 0x2b0, URZ ;  /* 0x000002b004087890 */ /* 0x000fe4000fffe0ff */
[----:B------:R-:W-:-:S12]  /*4bd0*/  UPRMT UR5, URZ, 0x654, UR5 ;  /* 0x00000654ff057896 */ /* 0x000fd80008000005 */
.L_x_85:
[----:B------:R-:W-:Y:S01]  /*4be0*/  SHF.L.U32 R6, R2, 0x1f, RZ ;  /* 0x0000001f02067819 */ /* 0x000fe200000006ff */
[----:B------:R-:W-:Y:S02]  /*4bf0*/  IMAD.U32 R4, RZ, RZ, UR8 ;  /* 0x00000008ff047e24 */ /* 0x000fe4000f8e00ff */
[----:B------:R-:W-:Y:S01]  /*4c00*/  @!P0 IMAD.MOV.U32 R5, RZ, RZ, 0x10 ;  /* 0x00000010ff058424 */ /* 0x000fe200078e00ff */
[----:B------:R-:W2:Y:S02]  /*4c10*/  SYNCS.PHASECHK.TRANS64.TRYWAIT P1, [UR4+0x2b8], R6 ;  /* 0x0002b806ff0075a7 */ /* 0x000ea40008021104 */
[----:B------:R-:W-:-:S04]  /*4c20*/  PRMT R4, R3, 0x654, R4 ;  /* 0x0000065403047816 */ /* 0x000fc80000000004 */
[----:B------:R-:W-:Y:S01]  /*4c30*/  SEL R0, R4, R0, !P0 ;  /* 0x0000000004007207 */ /* 0x000fe20004000000 */
[----:B--2---:R-:W-:Y:S06]  /*4c40*/  @!P1 BRA `(.L_x_83) ;  /* 0x0000005800289947 */ /* 0x004fec0003800000 */
.L_x_229:
[----:B------:R-:W-:Y:S01]  /*4c50*/  UIADD3 UR6, UPT, UPT, UR4, 0x2f0, URZ ;  /* 0x000002f004067890 */ /* 0x000fe2000fffe0ff */
[----:B------:R3:W-:Y:S01]  /*4c60*/  @!P0 SYNCS.ARRIVE.TRANS64.RED RZ, [R0+URZ], R5 ;  /* 0x0000000500ff89a7 */ /* 0x0007e200080004ff */
[----:B------:R-:W-:Y:S01]  /*4c70*/  UIADD3 UR7, UPT, UPT, UR4, 0x2b0, URZ ;  /* 0x000002b004077890 */ /* 0x000fe2000fffe0ff */
[----:B------:R-:W-:-:S08]  /*4c80*/  LOP3.LUT R2, R2, 0x1, RZ, 0x3c, !PT ;  /* 0x0000000102027812 */ /* 0x000fd000078e3cff */
[----:B------:R-:W-:Y:S06]  /*4c90*/  UGETNEXTWORKID.BROADCAST [UR6], [UR7] ;  /* 0x00000000060073ca */ /* 0x000fec0008000100 */
[----:B---3--:R-:W-:-:S04]  /*4ca0*/  SHF.L.U32 R5, R8, 0x1f, RZ ;  /* 0x0000001f08057819 */ /* 0x008fc800000006ff */
[----:B------:R-:W3:Y:S02]  /*4cb0*/  SYNCS.PHASECHK.TRANS64.TRYWAIT P1, [UR4+0x2b0], R5 ;  /* 0x0002b005ff0075a7 */ /* 0x000ee40008021104 */
[----:B---3--:R-:W-:Y:S05]  /*4cc0*/  @!P1 BRA `(.L_x_84) ;  /* 0x0000005800209947 */ /* 0x008fea0003800000 */
.L_x_231:
[----:B--2---:R-:W2:Y:S01]  /*4cd0*/  LDS.128 R4, [UR4+0x2f0] ;  /* 0x0002f004ff047984 */ /* 0x004ea20008000c00 */
[----:B------:R-:W-:Y:S01]  /*4ce0*/  LOP3.LUT R8, R8, 0x1, RZ, 0x3c, !PT ;  /* 0x0000000108087812 */ /* 0x000fe200078e3cff */
[----:B------:R-:W-:Y:S01]  /*4cf0*/  @!PT LDS RZ, [RZ] ;  /* 0x00000000fffff984 */ /* 0x000fe20000000800 */
[----:B------:R-:W-:Y:S01]  /*4d00*/  @!PT LDS RZ, [RZ] ;  /* 0x00000000fffff984 */ /* 0x000fe20000000800 */
[----:B------:R-:W-:Y:S01]  /*4d10*/  @!PT LDS RZ, [RZ] ;  /* 0x00000000fffff984 */ /* 0x000fe20000000800 */
[----:B------:R-:W-:Y:S01]  /*4d20*/  @!PT LDS RZ, [RZ] ;  /* 0x00000000fffff984 */ /* 0x000fe20000000800 */
[----:B------:R3:W-:Y:S06]  /*4d30*/  MEMBAR.ALL.CTA ;  /* 0x0000000000007992 */ /* 0x0007ec0000008000 */
[----:B---3--:R-:W3:Y:S02]  /*4d40*/  FENCE.VIEW.ASYNC.S ;  /* 0x00000000000073c6 */ /* 0x008ee40000000000 */
[----:B---3--:R-:W-:Y:S01]  /*4d50*/  SYNCS.ARRIVE.TRANS64.RED.A1T0 RZ, [UR5], RZ ;  /* 0x000000ffffff79a7 */ /* 0x008fe20008100405 */
[----:B--2---:R-:W-:-:S13]  /*4d60*/  LOP3.LUT P1, RZ, R6, 0x1, RZ, 0xc0, !PT ;  /* 0x0000000106ff7812 */ /* 0x004fda000782c0ff */
[----:B------:R-:W-:Y:S05]  /*4d70*/  @P1 BRA `(.L_x_85) ;  /* 0xfffffffc00981947 */ /* 0x000fea000383ffff */
[----:B------:R-:W-:-:S04]  /*4d80*/  SHF.L.U32 R0, R2, 0x1f, RZ ;  /* 0x0000001f02007819 */ /* 0x000fc800000006ff */
[----:B------:R-:W2:Y:S02]  /*4d90*/  SYNCS.PHASECHK.TRANS64 P0, [UR4+0x2b8], R0 ;  /* 0x0002b800ff0075a7 */ /* 0x000ea40008001004 */
[----:B-12---:R-:W-:Y:S05]  /*4da0*/  @P0 EXIT ;  /* 0x000000000000094d */ /* 0x006fea0003800000 */
[----:B------:R-:W-:-:S07]  /*4db0*/  MOV R0, UR4 ;  /* 0x0000000400007c02 */ /* 0x000fce0008000f00 */
.L_x_86:
[----:B-1----:R-:W-:-:S04]  /*4dc0*/  SHF.L.U32 R3, R2, 0x1f, RZ ;  /* 0x0000001f02037819 */ /* 0x002fc800000006ff */
[----:B------:R1:W2:Y:S03]  /*4dd0*/  SYNCS.PHASECHK.TRANS64.TRYWAIT P0, [R0+URZ+0x2b8], R3 ;  /* 0x0002b803000075a7 */ /* 0x0002a600080011ff */
[----:B--2---:R-:W-:Y:S05]  /*4de0*/  @!P0 NANOSLEEP.SYNCS 0x989680 ;  /* 0x009896800000895d */ /* 0x004fea0003900000 */
[----:B------:R-:W2:Y:S02]  /*4df0*/  @!P0 SYNCS.PHASECHK.TRANS64 P0, [R0+URZ+0x2b8], R3 ;  /* 0x0002b803000085a7 */ /* 0x000ea400080010ff */
[----:B--2---:R-:W-:Y:S05]  /*4e00*/  @P0 EXIT ;  /* 0x000000000000094d */ /* 0x004fea0003800000 */
[----:B------:R-:W-:Y:S05]  /*4e10*/  BRA `(.L_x_86) ;  /* 0xfffffffc00e87947 */ /* 0x000fea000383ffff */
.L_x_82:
[----:B------:R-:W-:Y:S05]  /*4e20*/  BRA.U UP4, `(.L_x_87) ;  /* 0x00000011043c7547 */ /* 0x000fea000b800000 */
[----:B------:R-:W2:Y:S01]  /*4e30*/  S2UR UR4, SR_CgaCtaId ;  /* 0x00000000000479c3 */ /* 0x000ea20000008800 */
[----:B------:R-:W-:Y:S01]  /*4e40*/  UMOV UR5, 0x40 ;  /* 0x0000004000057882 */ /* 0x000fe20000000000 */
[----:B------:R-:W-:Y:S01]  /*4e50*/  NOP ;  /* 0x0000000000007918 */ /* 0x000fe20000000000 */
[----:B------:R-:W-:Y:S01]  /*4e60*/  UMOV UR6, 0x400 ;  /* 0x0000040000067882 */ /* 0x000fe20000000000 */
[----:B--2---:R-:W-:Y:S02]  /*4e70*/  ULEA UR5, UR4, UR5, 0x18 ;  /* 0x0000000504057291 */ /* 0x004fe4000f8ec0ff */
[----:B------:R-:W-:-:S07]  /*4e80*/  ULEA UR6, UR4, UR6, 0x18 ;  /* 0x0000000604067291 */ /* 0x000fce000f8ec0ff */
[----:B------:R-:W2:Y:S02]  /*4e90*/  LDS.U8 R3, [UR5+0x1c] ;  /* 0x00001c05ff037984 */ /* 0x000ea40008000000 */
[----:B--2---:R-:W-:-:S13]  /*4ea0*/  ISETP.NE.AND P0, PT, R3, RZ, PT ;  /* 0x000000ff0300720c */ /* 0x004fda0003f05270 */
[----:B------:R-:W-:Y:S05]  /*4eb0*/  @P0 BRA `(.L_x_88) ;  /* 0x0000000400080947 */ /* 0x000fea0003800000 */
[----:B------:R-:W-:Y:S02]  /*4ec0*/  UISETP.NE.U32.AND UP1, UPT, UR26, 0x1, UPT ;  /* 0x000000011a00788c */ /* 0x000fe4000bf25070 */
[----:B------:R-:W-:-:S07]  /*4ed0*/  UIADD3 UR7, UPT, UPT, UR5, 0x8, URZ ;  /* 0x0000000805077890 */ /* 0x000fce000fffe0ff */
[----:B------:R-:W-:Y:S05]  /*4ee0*/  BRA.U !UP1, `(.L_x_89) ;  /* 0x00000001099c7547 */ /* 0x000fea000b800000 */
[----:B------:R-:W-:Y:S01]  /*4ef0*/  ELECT P0, URZ, PT ;  /* 0x0000000000ff782f */ /* 0x000fe20003800000 */
[----:B------:R-:W-:-:S12]  /*4f00*/  BSSY B0, `(.L_x_89) ;  /* 0x0000025000007945 */ /* 0x000fd80003800000 */
[----:B------:R-:W-:Y:S05]  /*4f10*/  @!P0 BRA `(.L_x_90) ;  /* 0x00000000008c8947 */ /* 0x000fea0003800000 */
[----:B------:R-:W-:-:S05]  /*4f20*/  UMOV UR4, 0x10 ;  /* 0x0000001000047882 */ /* 0x000fca0000000000 */
[----:B------:R-:W-:Y:S04]  /*4f30*/  DEPBAR.LE SB2, 0x36 ;  /* 0x0000ad800000791a */ /* 0x000fe80000000000 */
[----:B------:R-:W2:Y:S02]  /*4f40*/  UTCATOMSWS.2CTA.FIND_AND_SET.ALIGN UP0, UR4, UR4 ;  /* 0x00000004000475e3 */ /* 0x000ea40008200800 */
[----:B--2---:R-:W-:Y:S01]  /*4f50*/  MOV R10, UR4 ;  /* 0x00000004000a7c02 */ /* 0x004fe20008000f00 */
[----:B------:R-:W-:Y:S06]  /*4f60*/  BRA.U UP0, `(.L_x_91) ;  /* 0x0000000100187547 */ /* 0x000fec000b800000 */
.L_x_92:
[----:B------:R-:W-:Y:S05]  /*4f70*/  NANOSLEEP 0x64 ;  /* 0x000000640000795d */ /* 0x000fea0003800000 */
[----:B------:R-:W-:-:S05]  /*4f80*/  UMOV UR4, 0x10 ;  /* 0x0000001000047882 */ /* 0x000fca0000000000 */
[----:B------:R-:W-:Y:S04]  /*4f90*/  DEPBAR.LE SB2, 0x36 ;  /* 0x0000ad800000791a */ /* 0x000fe80000000000 */
[----:B------:R-:W2:Y:S02]  /*4fa0*/  UTCATOMSWS.2CTA.FIND_AND_SET.ALIGN UP0, UR4, UR4 ;  /* 0x00000004000475e3 */ /* 0x000ea40008200800 */
[----:B--2---:R-:W-:Y:S01]  /*4fb0*/  MOV R10, UR4 ;  /* 0x00000004000a7c02 */ /* 0x004fe20008000f00 */
[----:B------:R-:W-:Y:S05]  /*4fc0*/  BRA.U !UP0, `(.L_x_92) ;  /* 0xfffffffd08e87547 */ /* 0x000fea000b83ffff */
.L_x_91:
[----:B------:R-:W2:Y:S01]  /*4fd0*/  LDS R6, [UR5+0x10] ;  /* 0x00001005ff067984 */ /* 0x000ea20008000800 */
[----:B------:R-:W-:Y:S01]  /*4fe0*/  IMAD.U32 R3, RZ, RZ, UR6 ;  /* 0x00000006ff037e24 */ /* 0x000fe2000f8e00ff */
[----:B------:R-:W-:-:S03]  /*4ff0*/  MOV R4, UR25 ;  /* 0x0000001900047c02 */ /* 0x000fc60008000f00 */
[----:B------:R-:W-:Y:S01]  /*5000*/  VIADD R3, R3, 0x300 ;  /* 0x0000030003037836 */ /* 0x000fe20000000000 */
[----:B--2---:R-:W-:-:S04]  /*5010*/  SHF.L.U32 R6, R6, 0x1f, RZ ;  /* 0x0000001f06067819 */ /* 0x004fc800000006ff */
[----:B------:R-:W2:Y:S02]  /*5020*/  SYNCS.PHASECHK.TRANS64.TRYWAIT P0, [UR5+0x8], R6 ;  /* 0x00000806ff0075a7 */ /* 0x000ea40008001105 */
[----:B--2---:R-:W-:Y:S05]  /*5030*/  @P0 BRA `(.L_x_93) ;  /* 0x0000000000080947 */ /* 0x004fea0003800000 */
[----:B------:R-:W2:Y:S02]  /*5040*/  SYNCS.PHASECHK.TRANS64.TRYWAIT P0, [UR5+0x8], R6 ;  /* 0x00000806ff0075a7 */ /* 0x000ea40008001105 */
[----:B--2---:R-:W-:Y:S05]  /*5050*/  @!P0 BRA `(.L_x_94) ;  /* 0x0000005400548947 */ /* 0x004fea0003800000 */
.L_x_93:
[----:B------:R-:W-:Y:S01]  /*5060*/  PRMT R4, R4, 0x654, R3 ;  /* 0x0000065404047816 */ /* 0x000fe20000000003 */
[----:B------:R-:W-:Y:S01]  /*5070*/  HFMA2 R3, -RZ, RZ, 0, 5.9604644775390625e-08 ;  /* 0x00000001ff037431 */ /* 0x000fe200000001ff */
[----:B------:R-:W-:Y:S01]  /*5080*/  UPRMT UR4, UR25, 0x654, UR7 ;  /* 0x0000065419047896 */ /* 0x000fe20008000007 */
[----:B------:R-:W-:Y:S02]  /*5090*/  IMAD.MOV.U32 R8, RZ, RZ, 0xffff ;  /* 0x0000ffffff087424 */ /* 0x000fe400078e00ff */
[----:B--2---:R-:W-:Y:S02]  /*50a0*/  IMAD.MOV.U32 R6, RZ, RZ, 0x4 ;  /* 0x00000004ff067424 */ /* 0x004fe400078e00ff */
[----:B------:R-:W-:Y:S01]  /*50b0*/  IMAD.SHL.U32 R9, R10, 0x20, RZ ;  /* 0x000000200a097824 */ /* 0x000fe200078e00ff */
[----:B------:R-:W-:Y:S02]  /*50c0*/  MOV R5, UR4 ;  /* 0x0000000400057c02 */ /* 0x000fe40008000f00 */
[-C--:B------:R-:W-:Y:S01]  /*50d0*/  SHF.L.U32 R8, R8, R10.reuse, RZ ;  /* 0x0000000a08087219 */ /* 0x080fe200000006ff */
[----:B------:R2:W-:Y:S01]  /*50e0*/  SYNCS.ARRIVE.TRANS64.RED RZ, [UR4], R6 ;  /* 0x00000006ffff79a7 */ /* 0x0005e20008000404 */
[----:B------:R-:W-:Y:S01]  /*50f0*/  SHF.L.U32 R7, R3, R10, RZ ;  /* 0x0000000a03077219 */ /* 0x000fe200000006ff */
[----:B------:R2:W-:Y:S04]  /*5100*/  STS [UR6+0x300], R9 ;  /* 0x00030009ff007988 */ /* 0x0005e80008000806 */
[----:B------:R2:W-:Y:S04]  /*5110*/  STAS [R4.64], R10 ;  /* 0x0000000a04007dbd */ /* 0x0005e8000c0008ff */
[----:B------:R2:W-:Y:S04]  /*5120*/  ATOMS.OR RZ, [UR5+0x14], R8 ;  /* 0x00001408ffff798c */ /* 0x0005e8000b000005 */
[----:B------:R2:W-:Y:S04]  /*5130*/  ATOMS.OR RZ, [UR5+0x18], R7 ;  /* 0x00001807ffff798c */ /* 0x0005e8000b000005 */
[----:B------:R2:W-:Y:S02]  /*5140*/  ATOMS.XOR RZ, [UR5+0x10], R3 ;  /* 0x00001003ffff798c */ /* 0x0005e4000b800005 */
.L_x_90:
[----:B-1----:R-:W-:Y:S05]  /*5150*/  BSYNC B0 ;  /* 0x0000000000007941 */ /* 0x002fea0003800000 */
.L_x_89:
[----:B------:R-:W-:Y:S05]  /*5160*/  BRA.U UP1, `(.L_x_95) ;  /* 0x00000001016c7547 */ /* 0x000fea000b800000 */
[----:B------:R-:W-:-:S03]  /*5170*/  UMOV UR4, 0xffffffff ;  /* 0xffffffff00047882 */ /* 0x000fc60000000000 */
[----:B------:R-:W-:Y:S05]  /*5180*/  BRA.DIV UR4, `(.L_x_96) ;  /* 0x0000005604207947 */ /* 0x000fea000b800000 */
[----:B------:R-:W-:-:S13]  /*5190*/  ELECT P0, URZ, PT ;  /* 0x0000000000ff782f */ /* 0x000fda0003800000 */
.L_x_234:
[----:B------:R-:W-:Y:S05]  /*51a0*/  @!P0 BRA `(.L_x_95) ;  /* 0x00000000005c8947 */ /* 0x000fea0003800000 */
[----:B--2---:R-:W2:Y:S02]  /*51b0*/  LDS R4, [UR5+0x10] ;  /* 0x00001005ff047984 */ /* 0x004ea40008000800 */
[----:B--2---:R-:W-:-:S04]  /*51c0*/  SHF.L.U32 R4, R4, 0x1f, RZ ;  /* 0x0000001f04047819 */ /* 0x004fc800000006ff */
[----:B------:R-:W2:Y:S02]  /*51d0*/  SYNCS.PHASECHK.TRANS64.TRYWAIT P0, [UR5+0x8], R4 ;  /* 0x00000804ff0075a7 */ /* 0x000ea40008001105 */
[----:B--2---:R-:W-:Y:S05]  /*51e0*/  @P0 BRA `(.L_x_97) ;  /* 0x0000000000080947 */ /* 0x004fea0003800000 */
[----:B------:R-:W2:Y:S02]  /*51f0*/  SYNCS.PHASECHK.TRANS64.TRYWAIT P0, [UR5+0x8], R4 ;  /* 0x00000804ff0075a7 */ /* 0x000ea40008001105 */
[----:B--2---:R-:W-:Y:S05]  /*5200*/  @!P0 BRA `(.L_x_98) ;  /* 0x0000005400248947 */ /* 0x004fea0003800000 */
.L_x_97:
[----:B------:R-:W3:Y:S01]  /*5210*/  LDS R6, [UR6+0x300] ;  /* 0x00030006ff067984 */ /* 0x000ee20008000800 */
[----:B--2---:R-:W-:Y:S02]  /*5220*/  HFMA2 R3, -RZ, RZ, 0, 5.9604644775390625e-08 ;  /* 0x00000001ff037431 */ /* 0x004fe400000001ff */
[----:B------:R-:W-:Y:S01]  /*5230*/  IMAD.MOV.U32 R4, RZ, RZ, 0xffff ;  /* 0x0000ffffff047424 */ /* 0x000fe200078e00ff */
[----:B------:R-:W-:Y:S01]  /*5240*/  UPRMT UR4, UR25, 0x654, UR7 ;  /* 0x0000065419047896 */ /* 0x000fe20008000007 */
[----:B---3--:R-:W-:-:S03]  /*5250*/  IMAD.SHL.U32 R5, R6, 0x20, RZ ;  /* 0x0000002006057824 */ /* 0x008fc600078e00ff */
[-C--:B------:R-:W-:Y:S02]  /*5260*/  SHF.L.U32 R4, R4, R6.reuse, RZ ;  /* 0x0000000604047219 */ /* 0x080fe400000006ff */
[----:B------:R-:W-:Y:S01]  /*5270*/  SHF.L.U32 R6, R3, R6, RZ ;  /* 0x0000000603067219 */ /* 0x000fe200000006ff */
[----:B------:R3:W-:Y:S04]  /*5280*/  STS [UR6+0x300], R5 ;  /* 0x00030005ff007988 */ /* 0x0007e80008000806 */
[----:B------:R3:W-:Y:S04]  /*5290*/  ATOMS.OR RZ, [UR5+0x14], R4 ;  /* 0x00001404ffff798c */ /* 0x0007e8000b000005 */
[----:B------:R3:W-:Y:S01]  /*52a0*/  ATOMS.OR RZ, [UR5+0x18], R6 ;  /* 0x00001806ffff798c */ /* 0x0007e2000b000005 */
[----:B------:R-:W-:Y:S03]  /*52b0*/  SYNCS.ARRIVE.TRANS64.RED.A1T0 RZ, [UR4], RZ ;  /* 0x000000ffffff79a7 */ /* 0x000fe60008100404 */
[----:B------:R3:W-:Y:S01]  /*52c0*/  ATOMS.XOR RZ, [UR5+0x10], R3 ;  /* 0x00001003ffff798c */ /* 0x0007e2000b800005 */
[----:B------:R-:W-:Y:S05]  /*52d0*/  BRA `(.L_x_95) ;  /* 0x0000000000107947 */ /* 0x000fea0003800000 */
.L_x_88:
[----:B------:R-:W-:Y:S02]  /*52e0*/  MOV R3, 0xffffffff ;  /* 0xffffffff00037802 */ /* 0x000fe40000000f00 */
[----:B------:R-:W-:-:S03]  /*52f0*/  MOV R4, 0x5320 ;  /* 0x0000532000047802 */ /* 0x000fc60000000f00 */
[----:B------:R2:W-:Y:S04]  /*5300*/  STS [UR6+0x300], R3 ;  /* 0x00030003ff007988 */ /* 0x0005e80008000806 */
[----:B-12--5:R-:W-:Y:S05]  /*5310*/  CALL.REL.NOINC `($__internal_1_$__cuda_sm10x_tcgen05_guardrail_trap_phase_invalid_during_alloc) ;  /* 0x0000005800087944 */ /* 0x026fea0003c00000 */
.L_x_95:
[----:B------:R-:W-:Y:S05]  /*5320*/  WARPSYNC.ALL ;  /* 0x0000000000007948 */ /* 0x000fea0003800000 */
[----:B------:R-:W4:Y:S01]  /*5330*/  S2UR UR14, SR_CgaCtaId ;  /* 0x00000000000e79c3 */ /* 0x000f220000008800 */
[----:B------:R-:W-:Y:S01]  /*5340*/  UMOV UR4, 0x400 ;  /* 0x0000040000047882 */ /* 0x000fe20000000000 */
[----:B------:R-:W-:-:S06]  /*5350*/  NOP ;  /* 0x0000000000007918 */ /* 0x000fcc0000000000 */
[----:B------:R-:W-:Y:S06]  /*5360*/  BAR.ARV 0x6, 0xa0 ;  /* 0x0182800000007b1d */ /* 0x000fec0000002000 */
[----:B------:R-:W1:Y:S01]  /*5370*/  LDCU.64 UR6, c[0x0][0x388] ;  /* 0x00007100ff0677ac */ /* 0x000e620008000a00 */
[----:B------:R-:W-:Y:S01]  /*5380*/  LOP3.LUT R2, R2, 0xffff, RZ, 0xc0, !PT ;  /* 0x0000ffff02027812 */ /* 0x000fe200078ec0ff */
[----:B--2---:R-:W-:Y:S01]  /*5390*/  IMAD.MOV.U32 R8, RZ, RZ, 0x1 ;  /* 0x00000001ff087424 */ /* 0x004fe200078e00ff */
[----:B------:R-:W-:Y:S01]  /*53a0*/  LOP3.LUT R0, R0, 0xffff, RZ, 0xc0, !PT ;  /* 0x0000ffff00007812 */ /* 0x000fe200078ec0ff */
[----:B------:R-:W2:Y:S01]  /*53b0*/  LDCU.64 UR8, c[0x0][0x390] ;  /* 0x00007200ff0877ac */ /* 0x000ea20008000a00 */
[----:B------:R-:W-:Y:S01]  /*53c0*/  R2UR UR15, R2 ;  /* 0x00000000020f72ca */ /* 0x000fe200000e0000 */
[----:B------:R-:W-:Y:S01]  /*53d0*/  IMAD.MOV.U32 R2, RZ, RZ, RZ ;  /* 0x000000ffff027224 */ /* 0x000fe200078e00ff */
[----:B------:R-:W-:Y:S01]  /*53e0*/  R2UR UR23, R0 ;  /* 0x00000000001772ca */ /* 0x000fe200000e0000 */
[----:B------:R-:W-:Y:S01]  /*53f0*/  IMAD.MOV.U32 R0, RZ, RZ, RZ ;  /* 0x000000ffff007224 */ /* 0x000fe200078e00ff */
[----:B------:R-:W-:-:S02]  /*5400*/  UISETP.NE.AND UP3, UPT, UR26, URZ, UPT ;  /* 0x000000ff1a00728c */ /* 0x000fc4000bf65270 */
[----:B----4-:R-:W-:Y:S01]  /*5410*/  ULEA UR14, UR14, UR4, 0x18 ;  /* 0x000000040e0e7291 */ /* 0x010fe2000f8ec0ff */
[----:B------:R-:W-:Y:S01]  /*5420*/  UMOV UR18, URZ ;  /* 0x000000ff00127c82 */ /* 0x000fe20008000000 */
[----:B------:R-:W-:Y:S02]  /*5430*/  UMOV UR13, URZ ;  /* 0x000000ff000d7c82 */ /* 0x000fe40008000000 */
[----:B------:R-:W-:Y:S01]  /*5440*/  UIADD3 UR22, UPT, UPT, UR14, 0x2b8, URZ ;  /* 0x000002b80e167890 */ /* 0x000fe2000fffe0ff */
[----:B------:R-:W-:Y:S01]  /*5450*/  UMOV UR20, 0x0 ;  /* 0x0000000000147882 */ /* 0x000fe20000000000 */
[----:B-1----:R-:W-:-:S03]  /*5460*/  UIADD3 UR4, UPT, UPT, UR6, 0x1f, URZ ;  /* 0x0000001f06047890 */ /* 0x002fc6000fffe0ff */
[----:B---3--:R-:W1:Y:S01]  /*5470*/  LDS R3, [UR14+0x300] ;  /* 0x0003000eff037984 */ /* 0x008e620008000800 */
[----:B------:R-:W-:Y:S02]  /*5480*/  UPRMT UR22, URZ, 0x654, UR22 ;  /* 0x00000654ff167896 */ /* 0x000fe40008000016 */
[----:B------:R-:W-:Y:S01]  /*5490*/  USHF.R.S32.HI UR5, URZ, 0x1f, UR4 ;  /* 0x0000001fff057899 */ /* 0x000fe20008011404 */
[----:B------:R-:W-:-:S03]  /*54a0*/  UMOV UR21, 0x10100010 ;  /* 0x1010001000157882 */ /* 0x000fc60000000000 */
[----:B------:R-:W-:Y:S02]  /*54b0*/  ULEA.HI UR4, UR5, UR4, URZ, 0x5 ;  /* 0x0000000405047291 */ /* 0x000fe4000f8f28ff */
[----:B------:R-:W-:Y:S02]  /*54c0*/  UIADD3 UR5, UPT, UPT, UR14, 0x4600, URZ ;  /* 0x000046000e057890 */ /* 0x000fe4000fffe0ff */
[----:B------:R-:W-:Y:S02]  /*54d0*/  USHF.R.S32.HI UR4, URZ, 0x5, UR4 ;  /* 0x00000005ff047899 */ /* 0x000fe40008011404 */
[----:B------:R-:W-:Y:S02]  /*54e0*/  USHF.R.U32.HI UR5, URZ, 0x4, UR5 ;  /* 0x00000004ff057899 */ /* 0x000fe40008011605 */
[----:B------:R-:W-:Y:S02]  /*54f0*/  UIMAD UR4, UR4, UR7, URZ ;  /* 0x00000007040472a4 */ /* 0x000fe4000f8e02ff */
[----:B------:R-:W-:-:S02]  /*5500*/  ULOP3.LUT UR5, UR5, 0x3fff, URZ, 0xc0, !UPT ;  /* 0x00003fff05057892 */ /* 0x000fc4000f8ec0ff */
[----:B--2---:R-:W-:Y:S02]  /*5510*/  UIMAD UR4, UR4, UR8, URZ ;  /* 0x00000008040472a4 */ /* 0x004fe4000f8e02ff */
[----:B------:R-:W-:Y:S02]  /*5520*/  ULOP3.LUT UR16, UR5, 0x10000, URZ, 0xfc, !UPT ;  /* 0x0001000005107892 */ /* 0x000fe4000f8efcff */
[----:B------:R-:W-:Y:S02]  /*5530*/  UIMAD UR9, UR4, UR9, URZ ;  /* 0x00000009040972a4 */ /* 0x000fe4000f8e02ff */
[----:B------:R-:W-:Y:S02]  /*5540*/  UIADD3 UR4, UPT, UPT, UR14, 0x2d600, URZ ;  /* 0x0002d6000e047890 */ /* 0x000fe4000fffe0ff */
[----:B------:R-:W-:Y:S02]  /*5550*/  UIADD3 UR24, UPT, UPT, UR9, -0x1, URZ ;  /* 0xffffffff09187890 */ /* 0x000fe4000fffe0ff */
[----:B------:R-:W-:-:S02]  /*5560*/  USHF.R.U32.HI UR4, URZ, 0x4, UR4 ;  /* 0x00000004ff047899 */ /* 0x000fc40008011604 */
[----:B------:R-:W-:Y:S02]  /*5570*/  UISETP.GE.AND UP4, UPT, UR9, 0x1, UPT ;  /* 0x000000010900788c */ /* 0x000fe4000bf86270 */
[----:B------:R-:W-:-:S04]  /*5580*/  ULOP3.LUT UR4, UR4, 0x3fff, URZ, 0xc0, !UPT ;  /* 0x00003fff04047892 */ /* 0x000fc8000f8ec0ff */
[----:B------:R-:W-:Y:S01]  /*5590*/  ULOP3.LUT UR17, UR4, 0x10000, URZ, 0xfc, !UPT ;  /* 0x0001000004117892 */ /* 0x000fe2000f8efcff */
[C---:B-1----:R-:W-:Y:S01]  /*55a0*/  VIADD R5, R3.reuse, 0x40 ;  /* 0x0000004003057836 */ /* 0x042fe20000000000 */
[----:B------:R-:W-:-:S04]  /*55b0*/  LOP3.LUT R4, R3, 0xffff, RZ, 0xc0, !PT ;  /* 0x0000ffff03047812 */ /* 0x000fc800078ec0ff */
[----:B------:R-:W-:-:S05]  /*55c0*/  LOP3.LUT R5, R5, 0xffff, RZ, 0xc0, !PT ;  /* 0x0000ffff05057812 */ /* 0x000fca00078ec0ff */
[----:B------:R1:W-:Y:S02]  /*55d0*/  STL.64 [R1], R4 ;  /* 0x0000000401007387 */ /* 0x0003e40000100a00 */
.L_x_107:
[----:B-1----:R-:W-:-:S04]  /*55e0*/  SHF.L.U32 R5, R2, 0x1f, RZ ;  /* 0x0000001f02057819 */ /* 0x002fc800000006ff */
[----:B------:R-:W1:Y:S02]  /*55f0*/  SYNCS.PHASECHK.TRANS64.TRYWAIT P0, [UR14+0x2b0], R5 ;  /* 0x0002b005ff0075a7 */ /* 0x000e64000800110e */
[----:B-1--4-:R-:W-:Y:S05]  /*5600*/  @!P0 BRA `(.L_x_99) ;  /* 0x00000050003c8947 */ /* 0x012fea0003800000 */
.L_x_236:
[----:B-1----:R-:W1:Y:S01]  /*5610*/  LDS.128 R4, [UR14+0x2f0] ;  /* 0x0002f00eff047984 */ /* 0x002e620008000c00 */
[----:B------:R-:W-:Y:S01]  /*5620*/  ULEA UR19, UR18, UR14, 0x3 ;  /* 0x0000000e12137291 */ /* 0x000fe2000f8e18ff */
[----:B------:R-:W-:Y:S01]  /*5630*/  @!PT LDS RZ, [RZ] ;  /* 0x00000000fffff984 */ /* 0x000fe20000000800 */
[----:B------:R-:W-:Y:S01]  /*5640*/  @!PT LDS RZ, [RZ] ;  /* 0x00000000fffff984 */ /* 0x000fe20000000800 */
[----:B------:R-:W-:Y:S01]  /*5650*/  @!PT LDS RZ, [RZ] ;  /* 0x00000000fffff984 */ /* 0x000fe20000000800 */
[----:B------:R-:W-:Y:S01]  /*5660*/  @!PT LDS RZ, [RZ] ;  /* 0x00000000fffff984 */ /* 0x000fe20000000800 */
[----:B------:R2:W-:Y:S06]  /*5670*/  MEMBAR.ALL.CTA ;  /* 0x0000000000007992 */ /* 0x0005ec0000008000 */
[----:B--2---:R-:W2:Y:S02]  /*5680*/  FENCE.VIEW.ASYNC.S ;  /* 0x00000000000073c6 */ /* 0x004ea40000000000 */
[----:B--2---:R-:W-:Y:S01]  /*5690*/  SYNCS.ARRIVE.TRANS64.RED.A1T0 RZ, [UR22], RZ ;  /* 0x000000ffffff79a7 */ /* 0x004fe20008100416 */
[----:B-1----:R-:W-:Y:S01]  /*56a0*/  LOP3.LUT P2, RZ, R6, 0x1, RZ, 0xc0, !PT ;  /* 0x0000000106ff7812 */ /* 0x002fe2000784c0ff */
[----:B------:R-:W-:-:S12]  /*56b0*/  BRA.U UP3, `(.L_x_100) ;  /* 0x00000001030c7547 */ /* 0x000fd8000b800000 */
[----:B------:R-:W-:-:S04]  /*56c0*/  SHF.L.U32 R5, R8, 0x1f, RZ ;  /* 0x0000001f08057819 */ /* 0x000fc800000006ff */
[----:B------:R-:W1:Y:S02]  /*56d0*/  SYNCS.PHASECHK.TRANS64.TRYWAIT P0, [UR19+0x2d0], R5 ;  /* 0x0002d005ff0075a7 */ /* 0x000e640008001113 */
[----:B-1----:R-:W-:Y:S05]  /*56e0*/  @!P0 BRA `(.L_x_101) ;  /* 0x00000050001c8947 */ /* 0x002fea0003800000 */
.L_x_100:
[----:B------:R-:W-:Y:S05]  /*56f0*/  BRA.U UP3, `(.L_x_102) ;  /* 0x0000000103b07547 */ /* 0x000fea000b800000 */
[----:B------:R-:W-:Y:S05]  /*5700*/  BRA.U !UP4, `(.L_x_103) ;  /* 0x000000010ca07547 */ /* 0x000fea000b800000 */
[----:B------:R-:W-:Y:S01]  /*5710*/  ULEA UR4, UR18, UR43, 0x2 ;  /* 0x0000002b12047291 */ /* 0x000fe2000f8e10ff */
[----:B-1----:R-:W-:-:S08]  /*5720*/  SHF.L.U32 R4, R0, 0x1f, RZ ;  /* 0x0000001f00047819 */ /* 0x002fd000000006ff */
[----:B------:R-:W5:Y:S01]  /*5730*/  LDL R5, [UR4] ;  /* 0x00000004ff057983 */ /* 0x000f620008100800 */
[----:B------:R-:W-:Y:S02]  /*5740*/  ULEA UR4, UR13, UR14, 0x3 ;  /* 0x0000000e0d047291 */ /* 0x000fe4000f8e18ff */
[----:B------:R-:W-:Y:S01]  /*5750*/  UPLOP3.LUT UP2, UPT, UPT, UPT, UPT, 0x40, 0x4 ;  /* 0x000000000004789c */ /* 0x000fe20003f4e870 */
[----:B------:R-:W-:-:S06]  /*5760*/  UMOV UR10, UR24 ;  /* 0x00000018000a7c82 */ /* 0x000fcc0008000000 */
[----:B------:R1:W2:Y:S01]  /*5770*/  SYNCS.PHASECHK.TRANS64.TRYWAIT P1, [UR4], R4 ;  /* 0x00000004ff0075a7 */ /* 0x0002a20008021104 */
[----:B------:R-:W-:-:S05]  /*5780*/  UMOV UR4, UR13 ;  /* 0x0000000d00047c82 */ /* 0x000fca0008000000 */
.L_x_106:
[----:B------:R-:W-:Y:S01]  /*5790*/  ULEA UR11, UR4, UR14, 0x3 ;  /* 0x0000000e040b7291 */ /* 0x000fe2000f8e18ff */
[----:B--234-:R-:W-:Y:S11]  /*57a0*/  @P1 BRA `(.L_x_104) ;  /* 0x00000000000c1947 */ /* 0x01cff60003800000 */
[----:B------:R-:W-:Y:S04]  /*57b0*/  SHF.L.U32 R6, R0, 0x1f, RZ ;  /* 0x0000001f00067819 */ /* 0x000fe800000006ff */
[----:B------:R-:W2:Y:S02]  /*57c0*/  SYNCS.PHASECHK.TRANS64.TRYWAIT P0, [UR11], R6 ;  /* 0x00000006ff0075a7 */ /* 0x000ea4000800110b */
[----:B--2---:R-:W-:Y:S05]  /*57d0*/  @!P0 BRA `(.L_x_105) ;  /* 0x0000004c00f88947 */ /* 0x004fea0003800000 */
.L_x_104:
[----:B------:R-:W-:Y:S01]  /*57e0*/  UISETP.NE.AND UP0, UPT, UR10, URZ, UPT ;  /* 0x000000ff0a00728c */ /* 0x000fe2000bf05270 */
[----:B------:R-:W-:Y:S01]  /*57f0*/  PLOP3.LUT P1, PT, PT, PT, PT, 0x80, 0x8 ;  /* 0x000000000008781c */ /* 0x000fe20003f2f070 */
[----:B------:R-:W-:Y:S02]  /*5800*/  UIADD3 UR5, UPT, UPT, UR4, 0x1, URZ ;  /* 0x0000000104057890 */ /* 0x000fe4000fffe0ff */
[----:B------:R-:W-:Y:S02]  /*5810*/  ULEA UR8, UR4, UR17, 0x6 ;  /* 0x0000001104087291 */ /* 0x000fe4000f8e30ff */
[----:B------:R-:W-:Y:S01]  /*5820*/  UISETP.NE.AND UP1, UPT, UR5, 0x29, UPT ;  /* 0x000000290500788c */ /* 0x000fe2000bf25270 */
[----:B------:R-:W-:Y:S01]  /*5830*/  PLOP3.LUT P0, PT, PT, PT, UP0, 0x80, 0x8 ;  /* 0x000000000008781c */ /* 0x000fe20003f0f008 */
[----:B------:R-:W-:Y:S01]  /*5840*/  UMOV UR9, 0xc0004010 ;  /* 0xc000401000097882 */ /* 0x000fe20000000000 */
[----:B------:R-:W-:Y:S01]  /*5850*/  UMOV UR7, 0xc0004010 ;  /* 0xc000401000077882 */ /* 0x000fe20000000000 */
[----:B------:R-:W-:Y:S02]  /*5860*/  USEL UR6, URZ, 0x1, UP1 ;  /* 0x00000001ff067887 */ /* 0x000fe40008800000 */
[----:B------:R-:W-:Y:S04]  /*5870*/  USEL UR13, UR5, URZ, UP1 ;  /* 0x000000ff050d7287 */ /* 0x000fe80008800000 */
[----:B------:R-:W-:Y:S01]  /*5880*/  @UP0 ULEA UR5, UR13, UR14, 0x3 ;  /* 0x0000000e0d050291 */ /* 0x000fe2000f8e18ff */
[----:B------:R-:W-:Y:S01]  /*5890*/  LOP3.LUT R0, R0, UR6, RZ, 0x3c, !PT ;  /* 0x0000000600007c12 */ /* 0x000fe2000f8e3cff */
[----:B------:R-:W-:Y:S02]  /*58a0*/  ULEA UR6, UR4, UR16, 0x8 ;  /* 0x0000001004067291 */ /* 0x000fe4000f8e40ff */
[----:B------:R-:W-:Y:S01]  /*58b0*/  UIADD3 UR4, UPT, UPT, UR10, 0x1, URZ ;  /* 0x000000010a047890 */ /* 0x000fe2000fffe0ff */
[----:B-1----:R-:W-:Y:S01]  /*58c0*/  @P0 SHF.L.U32 R4, R0, 0x1f, RZ ;  /* 0x0000001f00040819 */ /* 0x002fe200000006ff */
[----:B------:R-:W-:Y:S02]  /*58d0*/  UIADD3 UR10, UPT, UPT, UR10, -0x1, URZ ;  /* 0xffffffff0a0a7890 */ /* 0x000fe4000fffe0ff */
[----:B------:R-:W-:Y:S01]  /*58e0*/  UISETP.GT.U32.AND UP0, UPT, UR4, 0x1, UPT ;  /* 0x000000010400788c */ /* 0x000fe2000bf04070 */
[----:B------:R3:W4:Y:S01]  /*58f0*/  @P0 SYNCS.PHASECHK.TRANS64.TRYWAIT P1, [UR5], R4 ;  /* 0x00000004ff0005a7 */ /* 0x0007220008021105 */
[----:B------:R-:W-:Y:S11]  /*5900*/  ELECT P0, URZ, PT ;  /* 0x0000000000ff782f */ /* 0x000ff60003800000 */
[----:B------:R-:W-:Y:S02]  /*5910*/  @!UPT UIADD3 URZ, UPT, UPT, URZ, URZ, URZ ;  /* 0x000000fffffff290 */ /* 0x000fe4000fffe0ff */
[----:B-----5:R-:W-:Y:S01]  /*5920*/  @P0 R2UR.BROADCAST UR12, R5 ;  /* 0x00000000050c02ca */ /* 0x020fe200008e0000 */
[----:B------:R-:W-:Y:S01]  /*5930*/  UIADD3 UR5, UPT, UPT, UR11, 0x148, URZ ;  /* 0x000001480b057890 */ /* 0x000fe2000fffe0ff */
[----:B------:R-:W-:Y:S11]  /*5940*/  UMOV UR4, UR13 ;  /* 0x0000000d00047c82 */ /* 0x000ff60008000000 */
[----:B------:R3:W-:Y:S01]  /*5950*/  UTCQMMA.2CTA gdesc[UR6], gdesc[UR8], tmem[UR12], tmem[UR20], idesc[UR21], UP2 ;  /* 0x00ff1408060075ea */ /* 0x0007e2000920030c */
[----:B------:R-:W-:Y:S01]  /*5960*/  UPLOP3.LUT UP2, UPT, UPT, UPT, UPT, 0x80, 0x8 ;  /* 0x000000000008789c */ /* 0x000fe20003f4f070 */
[----:B------:R3:W-:Y:S01]  /*5970*/  UTCBAR.2CTA.MULTICAST [UR5], URZ, UR15 ;  /* 0x000000ff050073e9 */ /* 0x0007e2000820080f */
[----:B------:R-:W-:Y:S09]  /*5980*/  BRA.U UP0, `(.L_x_106) ;  /* 0xfffffffd00807547 */ /* 0x000ff2000b83ffff */
.L_x_103:
[----:B------:R-:W-:-:S09]  /*5990*/  UIADD3 UR4, UPT, UPT, UR19, 0x2c0, URZ ;  /* 0x000002c013047890 */ /* 0x000fd2000fffe0ff */
[----:B------:R2:W-:Y:S01]  /*59a0*/  UTCBAR.2CTA.MULTICAST [UR4], URZ, UR23 ;  /* 0x000000ff040073e9 */ /* 0x0005e20008200817 */
[----:B------:R-:W-:Y:S02]  /*59b0*/  NOP ;  /* 0x0000000000007918 */ /* 0x000fe40000000000 */
.L_x_102:
[----:B--2---:R-:W-:Y:S01]  /*59c0*/  UIADD3 UR4, UPT, UPT, UR18, 0x1, URZ ;  /* 0x0000000112047890 */ /* 0x004fe2000fffe0ff */
[----:B------:R-:W-:-:S03]  /*59d0*/  LOP3.LUT R2, R2, 0x1, RZ, 0x3c, !PT ;  /* 0x0000000102027812 */ /* 0x000fc600078e3cff */
[----:B------:R-:W-:-:S04]  /*59e0*/  UISETP.NE.AND UP0, UPT, UR4, 0x2, UPT ;  /* 0x000000020400788c */ /* 0x000fc8000bf05270 */
[----:B---3--:R-:W-:Y:S02]  /*59f0*/  USEL UR5, URZ, 0x1, UP0 ;  /* 0x00000001ff057887 */ /* 0x008fe40008000000 */
[----:B------:R-:W-:-:S04]  /*5a00*/  USEL UR18, UR4, URZ, UP0 ;  /* 0x000000ff04127287 */ /* 0x000fc80008000000 */
[----:B------:R-:W-:Y:S01]  /*5a10*/  LOP3.LUT R8, R8, UR5, RZ, 0x3c, !PT ;  /* 0x0000000508087c12 */ /* 0x000fe2000f8e3cff */
[----:B------:R-:W-:Y:S07]  /*5a20*/  @P2 BRA `(.L_x_107) ;  /* 0xfffffff800ec2947 */ /* 0x000fee000383ffff */
[----:B------:R-:W2:Y:S01]  /*5a30*/  S2UR UR8, SR_CgaCtaId ;  /* 0x00000000000879c3 */ /* 0x000ea20000008800 */
[----:B------:R-:W-:Y:S01]  /*5a40*/  ELECT P0, URZ, PT ;  /* 0x0000000000ff782f */ /* 0x000fe20003800000 */
[----:B------:R-:W-:Y:S01]  /*5a50*/  HFMA2 R0, -RZ, RZ, 0, 5.9604644775390625e-08 ;  /* 0x00000001ff007431 */ /* 0x000fe200000001ff */
[----:B------:R-:W-:-:S05]  /*5a60*/  UMOV UR4, 0x40 ;  /* 0x0000004000047882 */ /* 0x000fca0000000000 */
[----:B------:R-:W-:Y:S01]  /*5a70*/  UVIRTCOUNT.DEALLOC.SMPOOL 0x80 ;  /* 0x000000800000784c */ /* 0x000fe20000000000 */
[----:B------:R-:W-:Y:S02]  /*5a80*/  UISETP.NE.AND UP0, UPT, UR26, URZ, UPT ;  /* 0x000000ff1a00728c */ /* 0x000fe4000bf05270 */
[----:B--2---:R-:W-:-:S09]  /*5a90*/  ULEA UR8, UR8, UR4, 0x18 ;  /* 0x0000000408087291 */ /* 0x004fd2000f8ec0ff */
[----:B------:R2:W-:Y:S01]  /*5aa0*/  @P0 STS.U8 [UR8+0x1c], R0 ;  /* 0x00001c00ff000988 */ /* 0x0005e20008000008 */
[----:B------:R-:W-:Y:S05]  /*5ab0*/  BRA.U UP0, `(.L_x_108) ;  /* 0x0000000100587547 */ /* 0x000fea000b800000 */
[----:B------:R-:W-:Y:S01]  /*5ac0*/  UIADD3 UR5, UPT, UPT, UR14, 0x2d0, URZ ;  /* 0x000002d00e057890 */ /* 0x000fe2000fffe0ff */
[----:B------:R-:W-:-:S03]  /*5ad0*/  SHF.L.U32 R2, R8, 0x1f, RZ ;  /* 0x0000001f08027819 */ /* 0x000fc600000006ff */
[----:B------:R-:W-:-:S09]  /*5ae0*/  ULEA UR4, UR18, UR5, 0x3 ;  /* 0x0000000512047291 */ /* 0x000fd2000f8e18ff */
[----:B------:R-:W3:Y:S02]  /*5af0*/  SYNCS.PHASECHK.TRANS64.TRYWAIT P0, [UR4], R2 ;  /* 0x00000002ff0075a7 */ /* 0x000ee40008001104 */
[----:B---3--:R-:W-:Y:S05]  /*5b00*/  @!P0 BRA `(.L_x_109) ;  /* 0x0000004c00448947 */ /* 0x008fea0003800000 */
.L_x_240:
[----:B------:R-:W-:-:S04]  /*5b10*/  UIADD3 UR18, UPT, UPT, UR18, 0x1, URZ ;  /* 0x0000000112127890 */ /* 0x000fc8000fffe0ff */
[----:B------:R-:W-:-:S04]  /*5b20*/  UISETP.NE.AND UP1, UPT, UR18, 0x2, UPT ;  /* 0x000000021200788c */ /* 0x000fc8000bf25270 */
[----:B------:R-:W-:Y:S02]  /*5b30*/  USEL UR6, URZ, 0x1, UP1 ;  /* 0x00000001ff067887 */ /* 0x000fe40008800000 */
[----:B------:R-:W-:-:S04]  /*5b40*/  USEL UR4, UR18, URZ, UP1 ;  /* 0x000000ff12047287 */ /* 0x000fc80008800000 */
[----:B------:R-:W-:Y:S01]  /*5b50*/  ULEA UR4, UR4, UR5, 0x3 ;  /* 0x0000000504047291 */ /* 0x000fe2000f8e18ff */
[----:B--2---:R-:W-:-:S04]  /*5b60*/  LOP3.LUT R2, R8, UR6, RZ, 0x3c, !PT ;  /* 0x0000000608027c12 */ /* 0x004fc8000f8e3cff */
[----:B------:R-:W-:Y:S01]  /*5b70*/  SHF.L.U32 R2, R2, 0x1f, RZ ;  /* 0x0000001f02027819 */ /* 0x000fe200000006ff */
[----:B------:R-:W-:-:S04]  /*5b80*/  IMAD.U32 R0, RZ, RZ, UR4 ;  /* 0x00000004ff007e24 */ /* 0x000fc8000f8e00ff */
[----:B------:R2:W3:Y:S03]  /*5b90*/  SYNCS.PHASECHK.TRANS64.TRYWAIT P0, [R0+URZ], R2 ;  /* 0x00000002000075a7 */ /* 0x0004e600080011ff */
[----:B---3--:R-:W-:Y:S05]  /*5ba0*/  @!P0 NANOSLEEP.SYNCS 0x989680 ;  /* 0x009896800000895d */ /* 0x008fea0003900000 */
[----:B------:R-:W3:Y:S02]  /*5bb0*/  @!P0 SYNCS.PHASECHK.TRANS64 P0, [R0+URZ], R2 ;  /* 0x00000002000085a7 */ /* 0x000ee400080010ff */
[----:B---3--:R-:W-:Y:S05]  /*5bc0*/  @P0 BRA `(.L_x_110) ;  /* 0x0000000000200947 */ /* 0x008fea0003800000 */
.L_x_111:
[----:B---3--:R3:W1:Y:S02]  /*5bd0*/  SYNCS.PHASECHK.TRANS64.TRYWAIT P0, [R0+URZ], R2 ;  /* 0x00000002000075a7 */ /* 0x00866400080011ff */
[----:B-1----:R-:W-:Y:S05]  /*5be0*/  @!P0 NANOSLEEP.SYNCS 0x989680 ;  /* 0x009896800000895d */ /* 0x002fea0003900000 */
[----:B------:R-:W1:Y:S02]  /*5bf0*/  @!P0 SYNCS.PHASECHK.TRANS64 P0, [R0+URZ], R2 ;  /* 0x00000002000085a7 */ /* 0x000e6400080010ff */
[----:B-1----:R-:W-:Y:S05]  /*5c00*/  @!P0 BRA `(.L_x_111) ;  /* 0xfffffffc00f08947 */ /* 0x002fea000383ffff */
[----:B------:R-:W-:Y:S05]  /*5c10*/  BRA `(.L_x_110) ;  /* 0x00000000000c7947 */ /* 0x000fea0003800000 */
.L_x_108:
[----:B------:R-:W-:-:S04]  /*5c20*/  UIADD3 UR4, UPT, UPT, UR14, 0x2e0, URZ ;  /* 0x000002e00e047890 */ /* 0x000fc8000fffe0ff */
[----:B------:R-:W-:-:S09]  /*5c30*/  UPRMT UR4, UR25, 0x654, UR4 ;  /* 0x0000065419047896 */ /* 0x000fd20008000004 */
[----:B------:R-:W-:Y:S03]  /*5c40*/  SYNCS.ARRIVE.TRANS64.RED.A1T0 RZ, [UR4], RZ ;  /* 0x000000ffffff79a7 */ /* 0x000fe60008100404 */
.L_x_110:
[----:B--23--:R-:W-:Y:S01]  /*5c50*/  SHF.L.U32 R2, RZ, 0x1f, RZ ;  /* 0x0000001fff027819 */ /* 0x00cfe200000006ff */
[----:B------:R-:W-:Y:S01]  /*5c60*/  UIADD3 UR4, UPT, UPT, UR14, 0x2e0, URZ ;  /* 0x000002e00e047890 */ /* 0x000fe2000fffe0ff */
[----:B------:R-:W-:Y:S02]  /*5c70*/  PLOP3.LUT P0, PT, PT, PT, UP0, 0x80, 0x8 ;  /* 0x000000000008781c */ /* 0x000fe40003f0f008 */
[----:B----4-:R-:W2:Y:S02]  /*5c80*/  SYNCS.PHASECHK.TRANS64.TRYWAIT P1, [UR14+0x2e0], R2 ;  /* 0x0002e002ff0075a7 */ /* 0x010ea4000802110e */
[----:B--2---:R-:W-:Y:S09]  /*5c90*/  @!P1 BRA `(.L_x_112) ;  /* 0x0000004800f89947 */ /* 0x004ff20003800000 */
.L_x_242:
[----:B------:R-:W-:Y:S01]  /*5ca0*/  @!UP0 UPRMT UR4, UR25, 0x654, UR4 ;  /* 0x0000065419048896 */ /* 0x000fe20008000004 */
[----:B------:R-:W-:Y:S01]  /*5cb0*/  LOP3.LUT R3, R3, 0xffff, RZ, 0xc0, !PT ;  /* 0x0000ffff03037812 */ /* 0x000fe200078ec0ff */
[----:B--2---:R-:W-:-:S03]  /*5cc0*/  IMAD.MOV.U32 R2, RZ, RZ, 0xffff ;  /* 0x0000ffffff027424 */ /* 0x004fc600078e00ff */
[----:B------:R-:W-:-:S04]  /*5cd0*/  SHF.R.U32.HI R3, RZ, 0x5, R3 ;  /* 0x00000005ff037819 */ /* 0x000fc80000011603 */
[----:B------:R-:W-:Y:S01]  /*5ce0*/  @!P0 SYNCS.ARRIVE.TRANS64.RED.A1T0 RZ, [UR4], RZ ;  /* 0x000000ffffff89a7 */ /* 0x000fe20008100404 */
[----:B------:R-:W-:Y:S01]  /*5cf0*/  NOP ;  /* 0x0000000000007918 */ /* 0x000fe20000000000 */
[----:B------:R-:W2:Y:S01]  /*5d00*/  LDS R0, [UR8+0x14] ;  /* 0x00001408ff007984 */ /* 0x000ea20008000800 */
[----:B------:R-:W-:-:S04]  /*5d10*/  SHF.L.U32 R2, R2, R3, RZ ;  /* 0x0000000302027219 */ /* 0x000fc800000006ff */
[----:B--2---:R-:W-:-:S04]  /*5d20*/  LOP3.LUT R0, R0, R2, RZ, 0xc0, !PT ;  /* 0x0000000200007212 */ /* 0x004fc800078ec0ff */
[----:B------:R-:W-:Y:S01]  /*5d30*/  ISETP.NE.AND P0, PT, R0, R2, PT ;  /* 0x000000020000720c */ /* 0x000fe20003f05270 */
[----:B------:R-:W-:-:S05]  /*5d40*/  IMAD.MOV.U32 R0, RZ, RZ, 0x1 ;  /* 0x00000001ff007424 */ /* 0x000fca00078e00ff */
[----:B------:R-:W-:-:S07]  /*5d50*/  SHF.L.U32 R0, R0, R3, RZ ;  /* 0x0000000300007219 */ /* 0x000fce00000006ff */
[----:B------:R-:W-:Y:S05]  /*5d60*/  @P0 BRA `(.L_x_113) ;  /* 0x00000000005c0947 */ /* 0x000fea0003800000 */
[----:B------:R-:W2:Y:S02]  /*5d70*/  LDS R3, [UR8+0x18] ;  /* 0x00001808ff037984 */ /* 0x000ea40008000800 */
[----:B--2---:R-:W-:-:S04]  /*5d80*/  LOP3.LUT R3, R3, R0, RZ, 0xc0, !PT ;  /* 0x0000000003037212 */ /* 0x004fc800078ec0ff */
[----:B------:R-:W-:-:S13]  /*5d90*/  ISETP.NE.AND P0, PT, R3, R0, PT ;  /* 0x000000000300720c */ /* 0x000fda0003f05270 */
[----:B------:R-:W-:Y:S05]  /*5da0*/  @P0 BRA `(.L_x_114) ;  /* 0x0000000000400947 */ /* 0x000fea0003800000 */
[----:B------:R-:W-:Y:S01]  /*5db0*/  R2UR UR4, R2 ;  /* 0x00000000020472ca */ /* 0x000fe200000e0000 */
[----:B------:R-:W2:Y:S01]  /*5dc0*/  S2R R3, SR_LANEID ;  /* 0x0000000000037919 */ /* 0x000ea20000000000 */
[----:B------:R-:W-:-:S04]  /*5dd0*/  LOP3.LUT R0, RZ, R0, RZ, 0x33, !PT ;  /* 0x00000000ff007212 */ /* 0x000fc800078e33ff */
[----:B------:R-:W3:Y:S07]  /*5de0*/  REDUX UR6, R0 ;  /* 0x00000000000673c4 */ /* 0x000eee0000000000 */
[----:B------:R-:W-:-:S03]  /*5df0*/  ULOP3.LUT UR5, URZ, UR4, URZ, 0x33, !UPT ;  /* 0x00000004ff057292 */ /* 0x000fc6000f8e33ff */
[----:B------:R-:W-:Y:S02]  /*5e00*/  VOTEU.ANY UR4, UPT, PT ;  /* 0x0000000000047886 */ /* 0x000fe400038e0100 */
[----:B------:R-:W-:Y:S01]  /*5e10*/  UFLO.U32 UR4, UR4 ;  /* 0x00000004000472bd */ /* 0x000fe200080e0000 */
[----:B------:R-:W-:-:S04]  /*5e20*/  IMAD.U32 R2, RZ, RZ, UR5 ;  /* 0x00000005ff027e24 */ /* 0x000fc8000f8e00ff */
[----:B------:R-:W4:Y:S02]  /*5e30*/  REDUX UR7, R2 ;  /* 0x00000000020773c4 */ /* 0x000f240000000000 */
[----:B------:R1:W-:Y:S01]  /*5e40*/  UTCATOMSWS.AND URZ, UR5 ;  /* 0x0000000500ff79e3 */ /* 0x0003e20008000000 */
[----:B---3--:R-:W-:Y:S01]  /*5e50*/  IMAD.U32 R0, RZ, RZ, UR6 ;  /* 0x00000006ff007e24 */ /* 0x008fe2000f8e00ff */
[----:B--2---:R-:W-:Y:S01]  /*5e60*/  ISETP.EQ.U32.AND P0, PT, R3, UR4, PT ;  /* 0x0000000403007c0c */ /* 0x004fe2000bf02070 */
[----:B----4-:R-:W-:-:S12]  /*5e70*/  IMAD.U32 R2, RZ, RZ, UR7 ;  /* 0x00000007ff027e24 */ /* 0x010fd8000f8e00ff */
[----:B------:R1:W-:Y:S04]  /*5e80*/  @P0 ATOMS.AND RZ, [UR8+0x14], R2 ;  /* 0x00001402ffff098c */ /* 0x0003e8000a800008 */
[----:B------:R1:W-:Y:S01]  /*5e90*/  @P0 ATOMS.AND RZ, [UR8+0x18], R0 ;  /* 0x00001800ffff098c */ /* 0x0003e2000a800008 */
[----:B------:R-:W-:Y:S05]  /*5ea0*/  BRA `(.L_x_115) ;  /* 0x0000000000147947 */ /* 0x000fea0003800000 */
.L_x_114:
[----:B------:R-:W-:Y:S02]  /*5eb0*/  MOV R2, 0x5ed0 ;  /* 0x00005ed000027802 */ /* 0x000fe40000000f00 */
[----:B-1---5:R-:W-:Y:S05]  /*5ec0*/  CALL.REL.NOINC `($__internal_0_$__cuda_sm10x_tcgen05_guardrail_trap_col_being_dealloced_not_returned_by_alloc) ;  /* 0x0000004c00107944 */ /* 0x022fea0003c00000 */
[----:B------:R-:W-:Y:S05]  /*5ed0*/  BRA `(.L_x_115) ;  /* 0x0000000000087947 */ /* 0x000fea0003800000 */
.L_x_113:
[----:B------:R-:W-:Y:S02]  /*5ee0*/  MOV R2, 0x5f00 ;  /* 0x00005f0000027802 */ /* 0x000fe40000000f00 */
[----:B-1---5:R-:W-:Y:S05]  /*5ef0*/  CALL.REL.NOINC `($__internal_2_$__cuda_sm10x_tcgen05_guardrail_trap_unallocated_columns_being_dealloced) ;  /* 0x0000004c001c7944 */ /* 0x022fea0003c00000 */
.L_x_115:
[----:B------:R-:W-:Y:S01]  /*5f00*/  NOP ;  /* 0x0000000000007918 */ /* 0x000fe20000000000 */
[----:B-1----:R-:W-:Y:S05]  /*5f10*/  EXIT ;  /* 0x000000000000794d */ /* 0x002fea0003800000 */
.L_x_87:
[----:B------:R-:W-:-:S09]  /*5f20*/  UISETP.NE.OR UP0, UPT, UR18, 0x3, !UP3 ;  /* 0x000000031200788c */ /* 0x000fd2000df05670 */
[----:B------:R-:W-:Y:S05]  /*5f30*/  BRA.U UP0, `(.L_x_116) ;  /* 0x0000000d007c7547 */ /* 0x000fea000b800000 */
[----:B------:R-:W2:Y:S01]  /*5f40*/  LDCU.64 UR4, c[0x0][0x988] ;  /* 0x00013100ff0477ac */ /* 0x000ea20008000a00 */
[----:B------:R-:W3:Y:S01]  /*5f50*/  S2UR UR10, SR_CgaCtaId ;  /* 0x00000000000a79c3 */ /* 0x000ee20000008800 */
[----:B------:R-:W-:Y:S01]  /*5f60*/  HFMA2 R10, -RZ, RZ, 0, 5.9604644775390625e-08 ;  /* 0x00000001ff0a7431 */ /* 0x000fe200000001ff */
[----:B------:R-:W-:Y:S01]  /*5f70*/  MOV R9, RZ ;  /* 0x000000ff00097202 */ /* 0x000fe20000000f00 */
[----:B------:R-:W4:Y:S01]  /*5f80*/  LDCU UR36, c[0x0][0x370] ;  /* 0x00006e00ff2477ac */ /* 0x000f220008000800 */
[----:B------:R-:W-:Y:S01]  /*5f90*/  HFMA2 R2, -RZ, RZ, 0, 0.0078125 ;  /* 0x00002000ff027431 */ /* 0x000fe200000001ff */
[----:B------:R-:W4:Y:S03]  /*5fa0*/  LDCU.128 UR32, c[0x0][0xc10] ;  /* 0x00018200ff2077ac */ /* 0x000f260008000c00 */
[----:B------:R-:W1:Y:S01]  /*5fb0*/  LDC.64 R12, c[0x0][0x348] ;  /* 0x0000d200ff0c7b82 */ /* 0x000e620000000a00 */
[----:B------:R-:W3:Y:S01]  /*5fc0*/  LDCU UR29, c[0x0][0x374] ;  /* 0x00006e80ff1d77ac */ /* 0x000ee20008000800 */
[----:B------:R-:W3:Y:S01]  /*5fd0*/  LDCU.64 UR30, c[0x0][0x990] ;  /* 0x00013200ff1e77ac */ /* 0x000ee20008000a00 */
[----:B------:R-:W3:Y:S01]  /*5fe0*/  LDCU UR17, c[0x0][0xc0c] ;  /* 0x00018180ff1177ac */ /* 0x000ee20008000800 */
[----:B--2---:R-:W-:Y:S01]  /*5ff0*/  UISETP.NE.U32.AND UP0, UPT, UR4, URZ, UPT ;  /* 0x000000ff0400728c */ /* 0x004fe2000bf05070 */
[----:B------:R-:W2:Y:S01]  /*6000*/  LDCU UR43, c[0x0][0xc20] ;  /* 0x00018400ff2b77ac */ /* 0x000ea20008000800 */
[----:B------:R-:W2:Y:S01]  /*6010*/  LDCU UR4, c[0x0][0xc30] ;  /* 0x00018600ff0477ac */ /* 0x000ea20008000800 */
[----:B------:R-:W-:Y:S01]  /*6020*/  UMOV UR28, 0x400 ;  /* 0x00000400001c7882 */ /* 0x000fe20000000000 */
[----:B----4-:R-:W-:-:S02]  /*6030*/  UIMAD.WIDE.U32 UR6, UR36, UR32, URZ ;  /* 0x00000020240672a5 */ /* 0x010fc4000f8e00ff */
[----:B---3--:R-:W-:Y:S02]  /*6040*/  UIMAD.WIDE.U32 UR8, UR29, UR35, URZ ;  /* 0x000000231d0872a5 */ /* 0x008fe4000f8e00ff */
[----:B------:R-:W-:Y:S02]  /*6050*/  ULEA UR28, UR10, UR28, 0x18 ;  /* 0x0000001c0a1c7291 */ /* 0x000fe4000f8ec0ff */
[----:B------:R-:W-:Y:S02]  /*6060*/  UISETP.NE.U32.AND UP6, UPT, UR30, URZ, UPT ;  /* 0x000000ff1e00728c */ /* 0x000fe4000bfc5070 */
[----:B------:R-:W-:Y:S02]  /*6070*/  UIADD3 UR38, UPT, UPT, UR28, 0x290, URZ ;  /* 0x000002901c267890 */ /* 0x000fe4000fffe0ff */
[----:B------:R-:W-:Y:S02]  /*6080*/  UIADD3 UR37, UPT, UPT, UR28, 0x2b8, URZ ;  /* 0x000002b81c257890 */ /* 0x000fe4000fffe0ff */
[----:B------:R-:W-:-:S02]  /*6090*/  UISETP.NE.AND.EX UP5, UPT, UR5, URZ, UPT, UP0 ;  /* 0x000000ff0500728c */ /* 0x000fc4000bfa5300 */
[----:B------:R-:W-:Y:S01]  /*60a0*/  UISETP.NE.AND UP0, UPT, UR39, 0x1, UPT ;  /* 0x000000012700788c */ /* 0x000fe2000bf05270 */
[----:B------:R-:W-:Y:S01]  /*60b0*/  UMOV UR41, UR7 ;  /* 0x0000000700297c82 */ /* 0x000fe20008000000 */
[----:B------:R-:W-:Y:S01]  /*60c0*/  UMOV UR40, UR9 ;  /* 0x0000000900287c82 */ /* 0x000fe20008000000 */
[----:B------:R-:W-:Y:S02]  /*60d0*/  UISETP.NE.AND UP0, UPT, UR17, 0x1, UPT ;  /* 0x000000011100788c */ /* 0x000fe4000bf05270 */
[----:B------:R-:W-:Y:S02]  /*60e0*/  UPLOP3.LUT UP1, UPT, UPT, UPT, UPT, 0x40, 0x4 ;  /* 0x000000000004789c */ /* 0x000fe40003f2e870 */
[----:B------:R-:W-:Y:S01]  /*60f0*/  UISETP.GE.AND UP3, UPT, UR39, 0x1, UPT ;  /* 0x000000012700788c */ /* 0x000fe2000bf66270 */
[----:B------:R-:W3:Y:S01]  /*6100*/  LDCU.64 UR18, c[0x0][0xc28] ;  /* 0x00018500ff1277ac */ /* 0x000ee20008000a00 */
[----:B------:R-:W-:Y:S02]  /*6110*/  UISETP.NE.AND.EX UP6, UPT, UR31, URZ, UPT, UP6 ;  /* 0x000000ff1f00728c */ /* 0x000fe4000bfc5360 */
[----:B------:R-:W-:-:S02]  /*6120*/  UPRMT UR38, UR10, 0x654, UR38 ;  /* 0x000006540a267896 */ /* 0x000fc40008000026 */
[----:B------:R-:W-:Y:S02]  /*6130*/  UPRMT UR37, URZ, 0x654, UR37 ;  /* 0x00000654ff257896 */ /* 0x000fe40008000025 */
[----:B------:R-:W-:Y:S02]  /*6140*/  USHF.R.U32.HI UR41, URZ, UR33, UR41 ;  /* 0x00000021ff297299 */ /* 0x000fe40008011629 */
[----:B--2---:R-:W-:Y:S02]  /*6150*/  USHF.R.U32.HI UR40, URZ, UR43, UR40 ;  /* 0x0000002bff287299 */ /* 0x004fe40008011628 */
[----:B------:R-:W-:Y:S02]  /*6160*/  UISETP.NE.AND UP0, UPT, UR34, 0x1, UPT ;  /* 0x000000012200788c */ /* 0x000fe4000bf05270 */
[----:B-1----:R-:W-:-:S11]  /*6170*/  UISETP.NE.AND UP4, UPT, UR4, 0x1, UPT ;  /* 0x000000010400788c */ /* 0x002fd6000bf85270 */
.L_x_124:
[----:B------:R-:W-:Y:S04]  /*6180*/  SHF.L.U32 R3, R9, 0x1f, RZ ;  /* 0x0000001f09037819 */ /* 0x000fe800000006ff */
[----:B-1----:R-:W1:Y:S02]  /*6190*/  SYNCS.PHASECHK.TRANS64.TRYWAIT P0, [UR28+0x2b0], R3 ;  /* 0x0002b003ff0075a7 */ /* 0x002e64000800111c */
[----:B-1----:R-:W-:Y:S05]  /*61a0*/  @!P0 BRA `(.L_x_117) ;  /* 0x0000004400cc8947 */ /* 0x002fea0003800000 */
.L_x_244:
[----:B------:R-:W2:Y:S01]  /*61b0*/  LDS.128 R4, [UR28+0x2f0] ;  /* 0x0002f01cff047984 */ /* 0x000ea20008000c00 */
[----:B------:R-:W-:Y:S01]  /*61c0*/  UISETP.GE.AND UP0, UPT, UR39, 0x1, UPT ;  /* 0x000000012700788c */ /* 0x000fe2000bf06270 */
[----:B------:R-:W-:Y:S01]  /*61d0*/  @!PT LDS RZ, [RZ] ;  /* 0x00000000fffff984 */ /* 0x000fe20000000800 */
[----:B------:R-:W-:Y:S01]  /*61e0*/  @!PT LDS RZ, [RZ] ;  /* 0x00000000fffff984 */ /* 0x000fe20000000800 */
[----:B------:R-:W-:Y:S01]  /*61f0*/  @!PT LDS RZ, [RZ] ;  /* 0x00000000fffff984 */ /* 0x000fe20000000800 */
[----:B------:R-:W-:Y:S01]  /*6200*/  @!PT LDS RZ, [RZ] ;  /* 0x00000000fffff984 */ /* 0x000fe20000000800 */
[----:B------:R4:W-:Y:S06]  /*6210*/  MEMBAR.ALL.CTA ;  /* 0x0000000000007992 */ /* 0x0009ec0000008000 */
[----:B----4-:R-:W4:Y:S02]  /*6220*/  FENCE.VIEW.ASYNC.S ;  /* 0x00000000000073c6 */ /* 0x010f240000000000 */
[----:B----4-:R-:W-:Y:S01]  /*6230*/  SYNCS.ARRIVE.TRANS64.RED.A1T0 RZ, [UR37], RZ ;  /* 0x000000ffffff79a7 */ /* 0x010fe20008100425 */
[----:B--2---:R-:W-:Y:S11]  /*6240*/  LOP3.LUT P0, RZ, R6, 0x1, RZ, 0xc0, !PT ;  /* 0x0000000106ff7812 */ /* 0x004ff6000780c0ff */
[----:B------:R-:W-:Y:S02]  /*6250*/  @!UPT UIADD3 URZ, UPT, UPT, URZ, URZ, URZ ;  /* 0x000000fffffff290 */ /* 0x000fe4000fffe0ff */
[----:B------:R-:W-:Y:S01]  /*6260*/  VOTEU.ANY UP3, P0 ;  /* 0x0000000000ff7886 */ /* 0x000fe20000060100 */
[----:B------:R-:W-:Y:S11]  /*6270*/  PLOP3.LUT P1, PT, PT, PT, UP3, 0x80, 0x8 ;  /* 0x000000000008781c */ /* 0x000ff60003f2f038 */
[----:B------:R-:W-:Y:S02]  /*6280*/  @!UPT UIADD3 URZ, UPT, UPT, URZ, URZ, URZ ;  /* 0x000000fffffff290 */ /* 0x000fe4000fffe0ff */
[----:B-1----:R-:W-:Y:S02]  /*6290*/  @P1 MOV R3, R4 ;  /* 0x0000000400031202 */ /* 0x002fe40000000f00 */
[----:B------:R-:W-:Y:S02]  /*62a0*/  @P1 LOP3.LUT R0, R5, 0xffff, RZ, 0xc0, !PT ;  /* 0x0000ffff05001812 */ /* 0x000fe400078ec0ff */
[----:B------:R-:W-:Y:S02]  /*62b0*/  @P1 R2UR UR5, R3 ;  /* 0x00000000030512ca */ /* 0x000fe400000e0000 */
[----:B------:R-:W-:Y:S11]  /*62c0*/  @P1 R2UR UR4, R0 ;  /* 0x00000000000412ca */ /* 0x000ff600000e0000 */
[----:B------:R-:W-:Y:S02]  /*62d0*/  @UP3 UMOV UR16, UR5 ;  /* 0x0000000500103c82 */ /* 0x000fe40008000000 */
[----:B------:R-:W-:Y:S01]  /*62e0*/  @UP3 UMOV UR15, UR4 ;  /* 0x00000004000f3c82 */ /* 0x000fe20008000000 */
[----:B------:R-:W-:Y:S05]  /*62f0*/  BRA.U !UP0, `(.L_x_118) ;  /* 0x0000000108c07547 */ /* 0x000fea000b800000 */
[----:B------:R-:W-:Y:S02]  /*6300*/  UIMAD.WIDE.U32 UR8, UR15, UR35, URZ ;  /* 0x000000230f0872a5 */ /* 0x000fe4000f8e00ff */
[----:B------:R-:W-:Y:S02]  /*6310*/  UP2UR UR14, UPR, URZ, 0x4 ;  /* 0x00000004ff0e7883 */ /* 0x000fe40008000000 */
[----:B------:R-:W-:Y:S02]  /*6320*/  UISETP.NE.AND UP2, UPT, UR34, 0x1, UPT ;  /* 0x000000012200788c */ /* 0x000fe4000bf45270 */
[----:B------:R-:W-:Y:S02]  /*6330*/  UIMAD.WIDE.U32 UR10, UR16, UR32, URZ ;  /* 0x00000020100a72a5 */ /* 0x000fe4000f8e00ff */
[----:B------:R-:W-:Y:S02]  /*6340*/  USEL UR4, UR29, UR40, !UP2 ;  /* 0x000000281d047287 */ /* 0x000fe4000d000000 */
[----:B------:R-:W-:Y:S02]  /*6350*/  UISETP.NE.AND UP0, UPT, UR17, 0x1, UPT ;  /* 0x000000011100788c */ /* 0x000fe4000bf05270 */
[----:B------:R-:W-:Y:S02]  /*6360*/  UP2UR UR22, UPR, URZ, 0x2 ;  /* 0x00000002ff167883 */ /* 0x000fe40008000000 */
[----:B------:R-:W-:Y:S02]  /*6370*/  UISETP.NE.AND UP1, UPT, UR39, 0x1, UPT ;  /* 0x000000012700788c */ /* 0x000fe4000bf25270 */
[----:B---3--:R-:W-:Y:S02]  /*6380*/  UIMAD.WIDE.U32 UR12, UR4, UR18, URZ ;  /* 0x00000012040c72a5 */ /* 0x008fe4000f8e00ff */
[----:B------:R-:W-:Y:S01]  /*6390*/  USEL UR7, UR36, UR41, !UP0 ;  /* 0x0000002924077287 */ /* 0x000fe2000c000000 */
[----:B------:R-:W-:Y:S02]  /*63a0*/  UMOV UR5, UR9 ;  /* 0x0000000900057c82 */ /* 0x000fe40008000000 */
[----:B------:R-:W-:Y:S02]  /*63b0*/  USHF.R.U32.HI UR6, URZ, UR43, UR5 ;  /* 0x0000002bff067299 */ /* 0x000fe40008011605 */
[----:B------:R-:W-:Y:S02]  /*63c0*/  UIMAD.WIDE.U32 UR20, UR7, UR18, URZ ;  /* 0x00000012071472a5 */ /* 0x000fe4000f8e00ff */
[----:B------:R-:W-:Y:S02]  /*63d0*/  USEL UR6, UR15, UR6, !UP2 ;  /* 0x000000060f067287 */ /* 0x000fe4000d000000 */
[----:B------:R-:W-:Y:S01]  /*63e0*/  UISETP.NE.AND UP2, UPT, UR14, URZ, UPT ;  /* 0x000000ff0e00728c */ /* 0x000fe2000bf45270 */
[----:B------:R-:W-:Y:S01]  /*63f0*/  UMOV UR5, UR11 ;  /* 0x0000000b00057c82 */ /* 0x000fe20008000000 */
[----:B------:R-:W-:Y:S02]  /*6400*/  UIMAD.WIDE.U32 UR10, UR6, UR18, URZ ;  /* 0x00000012060a72a5 */ /* 0x000fe4000f8e00ff */
[----:B------:R-:W-:Y:S03]  /*6410*/  USHF.R.U32.HI UR8, URZ, UR33, UR5 ;  /* 0x00000021ff087299 */ /* 0x000fe60008011605 */
[----:B------:R-:W-:Y:S02]  /*6420*/  UMOV UR5, UR13 ;  /* 0x0000000d00057c82 */ /* 0x000fe40008000000 */
[----:B------:R-:W-:Y:S03]  /*6430*/  @UP1 USHF.R.U32.HI UR4, URZ, UR19, UR5 ;  /* 0x00000013ff041299 */ /* 0x000fe60008011605 */
[----:B------:R-:W-:Y:S01]  /*6440*/  UMOV UR5, UR21 ;  /* 0x0000001500057c82 */ /* 0x000fe20008000000 */
[----:B------:R-:W-:Y:S02]  /*6450*/  UIMAD UR4, UR39, UR4, URZ ;  /* 0x00000004270472a4 */ /* 0x000fe4000f8e02ff */
[----:B------:R-:W-:Y:S02]  /*6460*/  @UP1 USHF.R.U32.HI UR7, URZ, UR19, UR5 ;  /* 0x00000013ff071299 */ /* 0x000fe40008011605 */
[----:B------:R-:W-:Y:S02]  /*6470*/  USEL UR5, UR16, UR8, !UP0 ;  /* 0x0000000810057287 */ /* 0x000fe4000c000000 */
[----:B------:R-:W-:Y:S02]  /*6480*/  UIMAD UR8, UR39, UR7, URZ ;  /* 0x00000007270872a4 */ /* 0x000fe4000f8e02ff */
[----:B------:R-:W-:Y:S03]  /*6490*/  UISETP.GE.AND UP0, UPT, UR6, UR4, UPT ;  /* 0x000000040600728c */ /* 0x000fe6000bf06270 */
[----:B------:R-:W-:Y:S01]  /*64a0*/  UMOV UR4, UR11 ;  /* 0x0000000b00047c82 */ /* 0x000fe20008000000 */
[----:B------:R-:W-:Y:S02]  /*64b0*/  UISETP.GE.OR UP0, UPT, UR5, UR8, UP0 ;  /* 0x000000080500728c */ /* 0x000fe40008706670 */
[----:B------:R-:W-:Y:S02]  /*64c0*/  USHF.R.U32.HI UR4, URZ, UR19, UR4 ;  /* 0x00000013ff047299 */ /* 0x000fe40008011604 */
[----:B------:R-:W-:Y:S02]  /*64d0*/  UIMAD.WIDE.U32 UR8, UR5, UR18, URZ ;  /* 0x00000012050872a5 */ /* 0x000fe4000f8e00ff */
[----:B------:R-:W-:Y:S04]  /*64e0*/  USEL UR10, UR6, UR4, !UP1 ;  /* 0x00000004060a7287 */ /* 0x000fe8000c800000 */
[----:B------:R-:W-:Y:S01]  /*64f0*/  UIADD3 UR11, UPT, UPT, -UR10, URZ, URZ ;  /* 0x000000ff0a0b7290 */ /* 0x000fe2000fffe1ff */
[----:B------:R-:W-:Y:S02]  /*6500*/  @!UP0 UMOV UR4, UR9 ;  /* 0x0000000900048c82 */ /* 0x000fe40008000000 */
[----:B------:R-:W-:Y:S02]  /*6510*/  @!UP0 USHF.R.U32.HI UR4, URZ, UR19, UR4 ;  /* 0x00000013ff048299 */ /* 0x000fe40008011604 */
[----:B------:R-:W-:Y:S02]  /*6520*/  UIMAD UR8, UR39, UR11, UR6 ;  /* 0x0000000b270872a4 */ /* 0x000fe4000f8e0206 */
[----:B------:R-:W-:Y:S02]  /*6530*/  @!UP0 USEL UR4, UR5, UR4, !UP1 ;  /* 0x0000000405048287 */ /* 0x000fe4000c800000 */
[----:B------:R-:W-:Y:S02]  /*6540*/  UISETP.NE.AND UP1, UPT, UR22, URZ, UPT ;  /* 0x000000ff1600728c */ /* 0x000fe4000bf25270 */
[----:B------:R-:W-:Y:S02]  /*6550*/  @!UP0 UIMAD UR8, UR7, UR8, UR4 ;  /* 0x00000008070882a4 */ /* 0x000fe4000f8e0204 */
[----:B------:R-:W-:Y:S02]  /*6560*/  @!UP0 UIADD3 UR9, UPT, UPT, UR10, -UR4, URZ ;  /* 0x800000040a098290 */ /* 0x000fe4000fffe0ff */
[----:B------:R-:W-:Y:S02]  /*6570*/  UIADD3 UR4, UPT, UPT, -UR5, URZ, URZ ;  /* 0x000000ff05047290 */ /* 0x000fe4000fffe1ff */
[----:B------:R-:W-:Y:S02]  /*6580*/  UIADD3 UR7, UPT, UPT, -UR6, URZ, URZ ;  /* 0x000000ff06077290 */ /* 0x000fe4000fffe1ff */
[----:B------:R-:W-:Y:S02]  /*6590*/  @!UP0 UIMAD UR6, UR9, UR39, UR5 ;  /* 0x00000027090682a4 */ /* 0x000fe4000f8e0205 */
[----:B------:R-:W-:Y:S02]  /*65a0*/  UIMAD UR16, UR17, UR4, UR16 ;  /* 0x00000004111072a4 */ /* 0x000fe4000f8e0210 */
[----:B------:R-:W-:Y:S01]  /*65b0*/  UIMAD UR15, UR34, UR7, UR15 ;  /* 0x00000007220f72a4 */ /* 0x000fe2000f8e020f */
[----:B------:R-:W-:Y:S02]  /*65c0*/  @!UP0 UMOV UR5, UR8 ;  /* 0x0000000800058c82 */ /* 0x000fe40008000000 */
[----:B------:R-:W-:Y:S02]  /*65d0*/  UIMAD UR16, UR5, UR17, UR16 ;  /* 0x00000011051072a4 */ /* 0x000fe4000f8e0210 */
[----:B------:R-:W-:Y:S11]  /*65e0*/  UIMAD UR15, UR6, UR34, UR15 ;  /* 0x00000022060f72a4 */ /* 0x000ff6000f8e020f */
[----:B------:R-:W-:Y:S01]  /*65f0*/  @!UPT UIADD3 URZ, UPT, UPT, URZ, URZ, URZ ;  /* 0x000000fffffff290 */ /* 0x000fe2000fffe0ff */
.L_x_118:
[----:B------:R-:W1:Y:S01]  /*6600*/  @!UP4 LDCU.128 UR8, c[0x0][0xc10] ;  /* 0x00018200ff08c7ac */ /* 0x000e620008000c00 */
[----:B------:R-:W-:Y:S02]  /*6610*/  ISETP.NE.U32.AND P2, PT, RZ, UR30, PT ;  /* 0x0000001eff007c0c */ /* 0x000fe4000bf45070 */
[----:B------:R-:W-:Y:S02]  /*6620*/  SHF.L.U32 R3, R10, 0x1f, RZ ;  /* 0x0000001f0a037819 */ /* 0x000fe400000006ff */
[----:B------:R-:W-:Y:S01]  /*6630*/  ISETP.NE.AND.EX P2, PT, RZ, UR31, PT, P2 ;  /* 0x0000001fff007c0c */ /* 0x000fe2000bf45320 */
[----:B------:R-:W2:Y:S01]  /*6640*/  @!UP4 LDCU UR5, c[0x0][0xc0c] ;  /* 0x00018180ff05c7ac */ /* 0x000ea20008000800 */
[----:B-1----:R-:W-:Y:S07]  /*6650*/  UIMAD.WIDE.U32 UR6, UR16, UR8, URZ ;  /* 0x00000008100672a5 */ /* 0x002fee000f8e00ff */
[----:B------:R-:W-:Y:S01]  /*6660*/  @!UP4 UMOV UR4, UR7 ;  /* 0x000000070004cc82 */ /* 0x000fe20008000000 */
[----:B--2---:R-:W-:Y:S02]  /*6670*/  @!UP4 UISETP.NE.AND UP0, UPT, UR5, 0x1, UPT ;  /* 0x000000010500c88c */ /* 0x004fe4000bf05270 */
[----:B------:R-:W-:Y:S02]  /*6680*/  @!UP4 USHF.R.U32.HI UR4, URZ, UR9, UR4 ;  /* 0x00000009ff04c299 */ /* 0x000fe40008011604 */
[----:B------:R-:W-:Y:S02]  /*6690*/  UIMAD.WIDE.U32 UR6, UR15, UR11, URZ ;  /* 0x0000000b0f0672a5 */ /* 0x000fe4000f8e00ff */
[----:B------:R-:W-:Y:S02]  /*66a0*/  @!UP4 USEL UR8, UR16, UR4, !UP0 ;  /* 0x000000041008c287 */ /* 0x000fe4000c000000 */
[----:B------:R-:W-:Y:S03]  /*66b0*/  @!UP4 UISETP.NE.AND UP0, UPT, UR10, 0x1, UPT ;  /* 0x000000010a00c88c */ /* 0x000fe6000bf05270 */
[----:B------:R-:W-:Y:S02]  /*66c0*/  @!UP4 UMOV UR6, UR7 ;  /* 0x000000070006cc82 */ /* 0x000fe40008000000 */
[----:B------:R-:W1:Y:S02]  /*66d0*/  @!UP4 LDCU UR4, c[0x0][0xc20] ;  /* 0x00018400ff04c7ac */ /* 0x000e640008000800 */
[----:B-1----:R-:W-:Y:S04]  /*66e0*/  @!UP4 USHF.R.U32.HI UR6, URZ, UR4, UR6 ;  /* 0x00000004ff06c299 */ /* 0x002fe80008011606 */
[----:B------:R-:W-:Y:S04]  /*66f0*/  @!UP4 USEL UR6, UR15, UR6, !UP0 ;  /* 0x000000060f06c287 */ /* 0x000fe8000c000000 */
[----:B------:R-:W-:Y:S02]  /*6700*/  @!UP4 UIADD3 UR4, UPT, UPT, -UR8, UR6, URZ ;  /* 0x000000060804c290 */ /* 0x000fe4000fffe1ff */
[----:B------:R-:W-:Y:S02]  /*6710*/  @!UP4 UIADD3 UR6, UPT, UPT, UR8, -UR6, URZ ;  /* 0x800000060806c290 */ /* 0x000fe4000fffe0ff */
[----:B------:R-:W-:Y:S02]  /*6720*/  @!UP4 UIMAD UR16, UR4, UR5, UR16 ;  /* 0x000000050410c2a4 */ /* 0x000fe4000f8e0210 */
[----:B------:R-:W-:Y:S01]  /*6730*/  @!UP4 UIMAD UR15, UR6, UR10, UR15 ;  /* 0x0000000a060fc2a4 */ /* 0x000fe2000f8e020f */
[----:B------:R-:W-:Y:S11]  /*6740*/  BRA.U UP1, `(.L_x_119) ;  /* 0x0000000101107547 */ /* 0x000ff6000b800000 */
[----:B------:R-:W-:Y:S04]  /*6750*/  MOV R8, UR42 ;  /* 0x0000002a00087c02 */ /* 0x000fe80008000f00 */
[----:B------:R-:W-:Y:S04]  /*6760*/  SHF.L.U32 R8, R8, 0x1f, RZ ;  /* 0x0000001f08087819 */ /* 0x000fe800000006ff */
[----:B------:R-:W1:Y:S02]  /*6770*/  SYNCS.PHASECHK.TRANS64.TRYWAIT P0, [UR28+0x2a8], R8 ;  /* 0x0002a808ff0075a7 */ /* 0x000e64000800111c */
[----:B-1----:R-:W-:Y:S05]  /*6780*/  @!P0 BRA `(.L_x_120) ;  /* 0x00000040006c8947 */ /* 0x002fea0003800000 */
.L_x_119:
[----:B------:R-:W-:Y:S05]  /*6790*/  BRA.U !UP6, `(.L_x_121) ;  /* 0x000000010e387547 */ /* 0x000fea000b800000 */
[----:B------:R-:W-:Y:S01]  /*67a0*/  UPLOP3.LUT UP2, UPT, UPT, UPT, UP5, 0x80, 0x8 ;  /* 0x000000000008789c */ /* 0x000fe20003f4f050 */
[----:B-1----:R-:W-:Y:S01]  /*67b0*/  HFMA2 R0, -RZ, RZ, 0, 5.9604644775390625e-08 ;  /* 0x00000001ff007431 */ /* 0x002fe200000001ff */
[----:B------:R-:W1:Y:S01]  /*67c0*/  LDCU.64 UR8, c[0x0][0x358] ;  /* 0x00006b00ff0877ac */ /* 0x000e620008000a00 */
[----:B------:R-:W-:Y:S03]  /*67d0*/  IMAD.MOV.U32 R145, RZ, RZ, 0x1 ;  /* 0x00000001ff917424 */ /* 0x000fe600078e00ff */
[----:B------:R-:W-:Y:S05]  /*67e0*/  PLOP3.LUT P0, PT, PT, PT, UP2, 0x80, 0x8 ;  /* 0x000000000008781c */ /* 0x000fea0003f0f028 */
[----:B------:R-:W2:Y:S01]  /*67f0*/  @UP2 LDCU.64 UR4, c[0x0][0x988] ;  /* 0x00013100ff0427ac */ /* 0x000ea20008000a00 */
[----:B------:R-:W-:Y:S07]  /*6800*/  @UP2 UIMAD UR6, UR45, UR30, URZ ;  /* 0x0000001e2d0622a4 */ /* 0x000fee000f8e02ff */
[----:B------:R-:W-:Y:S01]  /*6810*/  @!P0 PRMT R145, R0, 0x7610, R145 ;  /* 0x0000761000918816 */ /* 0x000fe20000000091 */
[----:B--2---:R-:W-:Y:S06]  /*6820*/  @UP2 UIMAD.WIDE UR4, UR6, 0x4, UR4 ;  /* 0x00000004060428a5 */ /* 0x004fec000f8e0204 */
[----:B------:R-:W-:Y:S01]  /*6830*/  IMAD.U32 R14, RZ, RZ, UR4 ;  /* 0x00000004ff0e7e24 */ /* 0x000fe2000f8e00ff */
[----:B------:R-:W-:Y:S04]  /*6840*/  MOV R15, UR5 ;  /* 0x00000005000f7c02 */ /* 0x000fe80008000f00 */
[----:B------:R-:W2:Y:S01]  /*6850*/  @!UP2 LDCU UR4, c[0x0][0x980] ;  /* 0x00013000ff04a7ac */ /* 0x000ea20008000800 */
[----:B-1---5:R4:W5:Y:S02]  /*6860*/  @P0 LDG.E R71, desc[UR8][R14.64] ;  /* 0x000000080e470981 */ /* 0x022964000c1e1900 */
[----:B--2-4-:R-:W-:Y:S07]  /*6870*/  @!P0 IMAD.U32 R71, RZ, RZ, UR4 ;  /* 0x00000004ff478e24 */ /* 0x014fee000f8e00ff */
.L_x_121:
[----:B-----5:R-:W-:Y:S01]  /*6880*/  @!P2 FSETP.EQ.AND P0, PT, R71, RZ, PT ;  /* 0x000000ff4700a20b */ /* 0x020fe20003f02000 */
[----:B------:R-:W-:Y:S01]  /*6890*/  @!UPT UIADD3 URZ, UPT, UPT, URZ, URZ, URZ ;  /* 0x000000fffffff290 */ /* 0x000fe2000fffe0ff */
[----:B------:R-:W-:Y:S11]  /*68a0*/  @!P2 BRA `(.L_x_122) ;  /* 0x000000000014a947 */ /* 0x000ff60003800000 */
[----:B------:R-:W-:Y:S02]  /*68b0*/  LOP3.LUT P2, RZ, R145, 0xff, RZ, 0xc0, !PT ;  /* 0x000000ff91ff7812 */ /* 0x000fe4000784c0ff */
[----:B------:R-:W-:Y:S04]  /*68c0*/  PLOP3.LUT P0, PT, PT, PT, UP2, 0x80, 0x8 ;  /* 0x000000000008781c */ /* 0x000fe80003f0f028 */
[----:B------:R-:W-:Y:S07]  /*68d0*/  PLOP3.LUT P0, PT, P0, PT, PT, 0x8, 0x80 ;  /* 0x000000000080781c */ /* 0x000fee000070e170 */
[----:B------:R-:W-:Y:S11]  /*68e0*/  @P2 FSETP.EQ.AND P0, PT, R71, RZ, PT ;  /* 0x000000ff4700220b */ /* 0x000ff60003f02000 */
[----:B------:R-:W-:Y:S02]  /*68f0*/  @!UPT UIADD3 URZ, UPT, UPT, URZ, URZ, URZ ;  /* 0x000000fffffff290 */ /* 0x000fe4000fffe0ff */
.L_x_122:
[----:B------:R-:W2:Y:S01]  /*6900*/  SYNCS.PHASECHK.TRANS64.TRYWAIT P2, [UR28+0x298], R3 ;  /* 0x00029803ff0075a7 */ /* 0x000ea2000804111c */
[----:B------:R-:W-:Y:S04]  /*6910*/  @P1 SHF.R.U32.HI R4, RZ, 0x10, R5 ;  /* 0x00000010ff041819 */ /* 0x000fe80000011605 */
[----:B------:R-:W-:Y:S02]  /*6920*/  @P1 R2UR UR45, R4 ;  /* 0x00000000042d12ca */ /* 0x000fe400000e0000 */
[----:B------:R-:W-:Y:S01]  /*6930*/  ELECT P1, URZ, PT ;  /* 0x0000000000ff782f */ /* 0x000fe20003820000 */
[----:B------:R-:W-:Y:S01]  /*6940*/  @!UPT UIADD3 URZ, UPT, UPT, URZ, URZ, URZ ;  /* 0x000000fffffff290 */ /* 0x000fe2000fffe0ff */
[----:B--2---:R-:W-:Y:S11]  /*6950*/  @!P2 BRA `(.L_x_123) ;  /* 0x000000400010a947 */ /* 0x004ff60003800000 */
.L_x_247:
[----:B------:R-:W-:Y:S02]  /*6960*/  PLOP3.LUT P1, PT, P0, P1, PT, 0xf2, 0x2f ;  /* 0x00000000002f781c */ /* 0x000fe40000723e72 */
[----:B------:R-:W-:Y:S02]  /*6970*/  R2UR UR7, R147 ;  /* 0x00000000930772ca */ /* 0x000fe400000e0000 */
[----:B------:R-:W-:Y:S02]  /*6980*/  LOP3.LUT R10, R10, 0x1, RZ, 0x3c, !PT ;  /* 0x000000010a0a7812 */ /* 0x000fe400078e3cff */
[----:B------:R-:W-:Y:S07]  /*6990*/  LOP3.LUT R9, R9, 0x1, RZ, 0x3c, !PT ;  /* 0x0000000109097812 */ /* 0x000fee00078e3cff */
[----:B------:R-:W-:Y:S01]  /*69a0*/  VOTEU.ALL UP0, P1 ;  /* 0x0000000000ff7886 */ /* 0x000fe20000800000 */
[----:B-1----:R-:W-:Y:S01]  /*69b0*/  @!P1 IADD3 R3, P0, PT, R12, 0x680, RZ ;  /* 0x000006800c039810 */ /* 0x002fe20007f1e0ff */
[----:B------:R-:W-:Y:S03]  /*69c0*/  @!P1 IMAD.MOV.U32 R0, RZ, 0x20, RZ ;  /* 0x00000020ff009824 */ /* 0x000fe600078e00ff */
[----:B------:R-:W1:Y:S01]  /*69d0*/  @!UP0 LDCU.128 UR24, c[0x0][0xa80] ;  /* 0x00015000ff1887ac */ /* 0x000e620008000c00 */
[----:B------:R-:W-:Y:S01]  /*69e0*/  @!P1 IMAD.MOV.U32 R0, RZ, 0x400, R0 ;  /* 0x00000400ff009824 */ /* 0x000fe200078e0000 */
[----:B------:R-:W2:Y:S01]  /*69f0*/  @!UP0 LDCU.128 UR20, c[0x0][0xa90] ;  /* 0x00015200ff1487ac */ /* 0x000ea20008000c00 */
[----:B------:R-:W4:Y:S01]  /*6a00*/  @!UP0 LDCU UR6, c[0x0][0xaa0] ;  /* 0x00015400ff0687ac */ /* 0x000f220008000800 */
[----:B------:R-:W-:Y:S02]  /*6a10*/  @!UP0 USHF.L.U32 UR11, UR49, 0x7, URZ ;  /* 0x00000007310b8899 */ /* 0x000fe400080006ff */
[----:B-1----:R-:W-:Y:S02]  /*6a20*/  @!UP0 UISETP.NE.AND UP1, UPT, UR24, 0x1, UPT ;  /* 0x000000011800888c */ /* 0x002fe4000bf25270 */
[----:B------:R-:W-:Y:S02]  /*6a30*/  UIMAD.WIDE.U32 UR4, UR11, UR25, URZ ;  /* 0x000000190b0472a5 */ /* 0x000fe4000f8e00ff */
[----:B------:R-:W-:Y:S02]  /*6a40*/  @!UP0 USHF.L.U32 UR10, UR51, 0x6, URZ ;  /* 0x00000006330a8899 */ /* 0x000fe400080006ff */
[----:B------:R-:W-:Y:S02]  /*6a50*/  @!UP0 UIADD3 UR8, UPT, UPT, UR28, 0x400, URZ ;  /* 0x000004001c088890 */ /* 0x000fe4000fffe0ff */
[----:B------:R-:W-:Y:S02]  /*6a60*/  @!UP0 UIADD3 UR9, UPT, UPT, UR28, 0x290, URZ ;  /* 0x000002901c098890 */ /* 0x000fe4000fffe0ff */
[----:B------:R-:W-:Y:S02]  /*6a70*/  UIADD3 UR51, UPT, UPT, UR15, UR7, URZ ;  /* 0x000000070f337290 */ /* 0x000fe4000fffe0ff */
[----:B------:R-:W-:Y:S01]  /*6a80*/  UIADD3 UR49, UPT, UPT, UR16, UR63, URZ ;  /* 0x0000003f10317290 */ /* 0x000fe2000fffe0ff */
[----:B------:R-:W-:Y:S02]  /*6a90*/  @!UP0 UMOV UR4, UR5 ;  /* 0x0000000500048c82 */ /* 0x000fe40008000000 */
[----:B------:R-:W-:Y:S04]  /*6aa0*/  @!UP0 USHF.R.U32.HI UR4, URZ, UR26, UR4 ;  /* 0x0000001aff048299 */ /* 0x000fe80008011604 */
[----:B------:R-:W-:Y:S02]  /*6ab0*/  @!UP0 USEL UR12, UR11, UR4, !UP1 ;  /* 0x000000040b0c8287 */ /* 0x000fe4000c800000 */
[----:B------:R-:W-:Y:S02]  /*6ac0*/  @!UP0 UISETP.NE.AND UP1, UPT, UR27, 0x1, UPT ;  /* 0x000000011b00888c */ /* 0x000fe4000bf25270 */
[----:B--2---:R-:W-:Y:S07]  /*6ad0*/  UIMAD.WIDE.U32 UR4, UR12, UR20, URZ ;  /* 0x000000140c0472a5 */ /* 0x004fee000f8e00ff */
[----:B------:R-:W-:Y:S02]  /*6ae0*/  @!UP0 UMOV UR4, UR5 ;  /* 0x0000000500048c82 */ /* 0x000fe40008000000 */
[----:B------:R-:W-:Y:S04]  /*6af0*/  @!UP0 USHF.R.U32.HI UR4, URZ, UR21, UR4 ;  /* 0x00000015ff048299 */ /* 0x000fe80008011604 */
[----:B------:R-:W-:Y:S02]  /*6b00*/  @!UP0 USEL UR13, UR12, UR4, !UP1 ;  /* 0x000000040c0d8287 */ /* 0x000fe4000c800000 */
[----:B------:R-:W-:Y:S02]  /*6b10*/  @!UP0 UISETP.NE.AND UP1, UPT, UR22, 0x1, UPT ;  /* 0x000000011600888c */ /* 0x000fe4000bf25270 */
[----:B------:R-:W-:Y:S07]  /*6b20*/  UIMAD.WIDE.U32 UR4, UR13, UR23, URZ ;  /* 0x000000170d0472a5 */ /* 0x000fee000f8e00ff */
[----:B------:R-:W-:Y:S02]  /*6b30*/  @!UP0 UMOV UR4, UR5 ;  /* 0x0000000500048c82 */ /* 0x000fe40008000000 */
[----:B----4-:R-:W-:Y:S01]  /*6b40*/  @!UP0 USHF.R.U32.HI UR4, URZ, UR6, UR4 ;  /* 0x00000006ff048299 */ /* 0x010fe20008011604 */
[----:B------:R-:W-:Y:S01]  /*6b50*/  @!P1 R2UR UR6, R0 ;  /* 0x00000000000692ca */ /* 0x000fe200000e0000 */
[----:B------:R-:W-:Y:S02]  /*6b60*/  @!P1 IMAD.X R0, RZ, RZ, R13, P0 ;  /* 0x000000ffff009224 */ /* 0x000fe400000e060d */
[----:B------:R-:W-:Y:S02]  /*6b70*/  @!UP0 USEL UR14, UR13, UR4, !UP1 ;  /* 0x000000040d0e8287 */ /* 0x000fe4000c800000 */
[----:B------:R-:W-:Y:S02]  /*6b80*/  @!UP0 UIADD3 UR4, UPT, UPT, -UR12, URZ, URZ ;  /* 0x000000ff0c048290 */ /* 0x000fe4000fffe1ff */
[----:B------:R-:W-:Y:S02]  /*6b90*/  @!UP0 UIADD3 UR5, UPT, UPT, -UR14, URZ, URZ ;  /* 0x000000ff0e058290 */ /* 0x000fe4000fffe1ff */
[----:B------:R-:W-:Y:S02]  /*6ba0*/  @!UP0 UIMAD UR11, UR24, UR4, UR11 ;  /* 0x00000004180b82a4 */ /* 0x000fe4000f8e020b */
[----:B------:R-:W-:Y:S02]  /*6bb0*/  @!UP0 UIADD3 UR4, UPT, UPT, -UR13, URZ, URZ ;  /* 0x000000ff0d048290 */ /* 0x000fe4000fffe1ff */
[----:B------:R-:W-:Y:S01]  /*6bc0*/  @!UP0 UIMAD UR13, UR22, UR5, UR13 ;  /* 0x00000005160d82a4 */ /* 0x000fe2000f8e020d */
[----:B------:R-:W-:Y:S01]  /*6bd0*/  @!P1 R2UR UR5, R3 ;  /* 0x00000000030592ca */ /* 0x000fe200000e0000 */
[----:B------:R-:W-:Y:S02]  /*6be0*/  @!UP0 UIMAD UR12, UR27, UR4, UR12 ;  /* 0x000000041b0c82a4 */ /* 0x000fe4000f8e020c */
[----:B------:R-:W-:Y:S01]  /*6bf0*/  @!UP0 UPRMT UR6, UR6, 0x5410, URZ ;  /* 0x0000541006068896 */ /* 0x000fe200080000ff */
[----:B------:R-:W-:Y:S01]  /*6c00*/  @!P1 R2UR UR4, R0 ;  /* 0x00000000000492ca */ /* 0x000fe200000e0000 */
[----:B------:R-:W-:Y:S01]  /*6c10*/  VOTEU.ALL UP0, P1 ;  /* 0x0000000000ff7886 */ /* 0x000fe20000800000 */
[----:B------:R-:W-:Y:S07]  /*6c20*/  UPLOP3.LUT UP1, UPT, UPT, UPT, UPT, 0x80, 0x8 ;  /* 0x000000000008789c */ /* 0x000fee0003f2f070 */
[----:B------:R-:W-:Y:S04]  /*6c30*/  IMAD.U32 R4, RZ, RZ, UR5 ;  /* 0x00000005ff047e24 */ /* 0x000fe8000f8e00ff */
[----:B------:R-:W-:Y:S01]  /*6c40*/  IMAD.U32 R5, RZ, RZ, UR4 ;  /* 0x00000004ff057e24 */ /* 0x000fe2000f8e00ff */
[----:B------:R-:W-:Y:S04]  /*6c50*/  @!P1 R2UR UR4, R4 ;  /* 0x00000000040492ca */ /* 0x000fe800000e0000 */
[----:B------:R-:W-:Y:S11]  /*6c60*/  @!P1 R2UR UR5, R5 ;  /* 0x00000000050592ca */ /* 0x000ff600000e0000 */
[----:B------:R-:W-:Y:S02]  /*6c70*/  @!UPT UIADD3 URZ, UPT, UPT, URZ, URZ, URZ ;  /* 0x000000fffffff290 */ /* 0x000fe4000fffe0ff */
[----:B------:R1:W-:Y:S01]  /*6c80*/  @!UP0 UTMALDG.5D.IM2COL [UR8], [UR4], UR6 ;  /* 0x00000008040083b4 */ /* 0x0003e20008060006 */
[----:B------:R1:W-:Y:S01]  /*6c90*/  @!P1 SYNCS.ARRIVE.TRANS64.RED.A0TR RZ, [UR28+0x290], R2 ;  /* 0x00029002ffff99a7 */ /* 0x0003e2000830041c */
[----:B------:R-:W-:Y:S01]  /*6ca0*/  SYNCS.ARRIVE.TRANS64.RED.A1T0 RZ, [UR38], RZ ;  /* 0x000000ffffff79a7 */ /* 0x000fe20008100426 */
[----:B------:R-:W-:Y:S05]  /*6cb0*/  BRA.U UP3, `(.L_x_124) ;  /* 0xfffffff503307547 */ /* 0x000fea000b83ffff */
[----:B------:R-:W-:Y:S07]  /*6cc0*/  MOV R0, UR28 ;  /* 0x0000001c00007c02 */ /* 0x000fee0008000f00 */
.L_x_125:
[----:B-1----:R-:W-:-:S04]  /*6cd0*/  SHF.L.U32 R2, R10, 0x1f, RZ ;  /* 0x0000001f0a027819 */ /* 0x002fc800000006ff */
[----:B------:R1:W2:Y:S03]  /*6ce0*/  SYNCS.PHASECHK.TRANS64.TRYWAIT P0, [R0+URZ+0x298], R2 ;  /* 0x00029802000075a7 */ /* 0x0002a600080011ff */
[----:B--2---:R-:W-:Y:S05]  /*6cf0*/  @!P0 NANOSLEEP.SYNCS 0x989680 ;  /* 0x009896800000895d */ /* 0x004fea0003900000 */
[----:B------:R-:W2:Y:S02]  /*6d00*/  @!P0 SYNCS.PHASECHK.TRANS64 P0, [R0+URZ+0x298], R2 ;  /* 0x00029802000085a7 */ /* 0x000ea400080010ff */
[----:B--23--:R-:W-:Y:S05]  /*6d10*/  @P0 EXIT ;  /* 0x000000000000094d */ /* 0x00cfea0003800000 */
[----:B------:R-:W-:Y:S05]  /*6d20*/  BRA `(.L_x_125) ;  /* 0xfffffffc00e87947 */ /* 0x000fea000383ffff */
.L_x_116:
[----:B------:R-:W-:-:S06]  /*6d30*/  UISETP.GE.AND UP0, UPT, UR18, 0x4, UPT ;  /* 0x000000041200788c */ /* 0x000fcc000bf06270 */
[----:B------:R-:W-:-:S13]  /*6d40*/  PLOP3.LUT P0, PT, PT, PT, UP0, 0x80, 0x8 ;  /* 0x000000000008781c */ /* 0x000fda0003f0f008 */
[----:B-1----:R-:W-:Y:S05]  /*6d50*/  @!P0 EXIT ;  /* 0x000000000000894d */ /* 0x002fea0003800000 */
[----:B------:R-:W1:Y:S08]  /*6d60*/  S2UR UR4, SR_CgaCtaId ;  /* 0x00000000000479c3 */ /* 0x000e700000008800 */
[----:B------:R-:W-:Y:S01]  /*6d70*/  BAR.SYNC.DEFER_BLOCKING 0x6, 0xa0 ;  /* 0x0182800000007b1d */ /* 0x000fe20000010000 */
[C---:B------:R-:W-:Y:S01]  /*6d80*/  IMAD.SHL.U32 R4, R131.reuse, 0x40, RZ ;  /* 0x0000004083047824 */ /* 0x040fe200078e00ff */
[----:B------:R-:W-:Y:S01]  /*6d90*/  CS2R R140, SRZ ;  /* 0x00000000008c7805 */ /* 0x000fe2000001ff00 */
[----:B------:R-:W-:-:S02]  /*6da0*/  IMAD.SHL.U32 R144, R131, 0x8, RZ ;  /* 0x0000000883907824 */ /* 0x000fc400078e00ff */
[C---:B------:R-:W-:Y:S01]  /*6db0*/  IMAD.SHL.U32 R149, R131.reuse, 0x10, RZ ;  /* 0x0000001083957824 */ /* 0x040fe200078e00ff */
[----:B------:R-:W-:Y:S01]  /*6dc0*/  UMOV UR44, 0x400 ;  /* 0x00000400002c7882 */ /* 0x000fe20000000000 */
[----:B------:R-:W-:Y:S01]  /*6dd0*/  LOP3.LUT R5, R4, 0x180, RZ, 0xc0, !PT ;  /* 0x0000018004057812 */ /* 0x000fe200078ec0ff */
[----:B------:R-:W2:Y:S01]  /*6de0*/  LDC.64 R136, c[0x0][0x988] ;  /* 0x00026200ff887b82 */ /* 0x000ea20000000a00 */
[----:B------:R-:W-:Y:S01]  /*6df0*/  IMAD.U32 R69, R131, 0x10000, RZ ;  /* 0x0001000083457824 */ /* 0x000fe200078e00ff */
[----:B------:R-:W-:Y:S01]  /*6e00*/  LOP3.LUT R143, R149, 0x20, RZ, 0xc0, !PT ;  /* 0x00000020958f7812 */ /* 0x000fe200078ec0ff */
[----:B------:R-:W-:Y:S01]  /*6e10*/  IMAD.MOV.U32 R68, RZ, RZ, RZ ;  /* 0x000000ffff447224 */ /* 0x000fe200078e00ff */
[----:B------:R-:W-:Y:S01]  /*6e20*/  LOP3.LUT R144, R5, 0x30, R144, 0xf8, !PT ;  /* 0x0000003005907812 */ /* 0x000fe200078ef890 */
[----:B------:R-:W-:Y:S01]  /*6e30*/  IMAD.MOV.U32 R142, RZ, RZ, RZ ;  /* 0x000000ffff8e7224 */ /* 0x000fe200078e00ff */
[----:B------:R-:W-:Y:S01]  /*6e40*/  LOP3.LUT R149, R149, 0x40, RZ, 0xc0, !PT ;  /* 0x0000004095957812 */ /* 0x000fe200078ec0ff */
[----:B------:R-:W3:Y:S01]  /*6e50*/  LDCU UR48, c[0x0][0x370] ;  /* 0x00006e00ff3077ac */ /* 0x000ee20008000800 */
[----:B------:R-:W4:Y:S01]  /*6e60*/  LDC.64 R138, c[0x0][0x990] ;  /* 0x00026400ff8a7b82 */ /* 0x000f220000000a00 */
[----:B------:R-:W-:-:S02]  /*6e70*/  LOP3.LUT R144, R144, 0x1e40, R4, 0xf8, !PT ;  /* 0x00001e4090907812 */ /* 0x000fc400078ef804 */
[----:B------:R-:W-:Y:S01]  /*6e80*/  LOP3.LUT R69, R69, 0x600000, RZ, 0xc0, !PT ;  /* 0x0060000045457812 */ /* 0x000fe200078ec0ff */
[----:B------:R-:W2:Y:S01]  /*6e90*/  LDCU UR42, c[0x0][0xc0c] ;  /* 0x00018180ff2a77ac */ /* 0x000ea20008000800 */
[----:B-1----:R-:W-:-:S03]  /*6ea0*/  ULEA UR44, UR4, UR44, 0x18 ;  /* 0x0000002c042c7291 */ /* 0x002fc6000f8ec0ff */
[----:B------:R-:W1:Y:S01]  /*6eb0*/  LDC.64 R134, c[0x0][0x9b0] ;  /* 0x00026c00ff867b82 */ /* 0x000e620000000a00 */
[----:B------:R-:W1:Y:S02]  /*6ec0*/  LDCU UR38, c[0x0][0xc30] ;  /* 0x00018600ff2677ac */ /* 0x000e640008000800 */
[----:B------:R-:W-:Y:S01]  /*6ed0*/  VIADD R150, R144, UR44 ;  /* 0x0000002c90967c36 */ /* 0x000fe20008000000 */
[----:B------:R-:W-:Y:S02]  /*6ee0*/  UIADD3 UR4, UPT, UPT, UR44, 0x2400, URZ ;  /* 0x000024002c047890 */ /* 0x000fe4000fffe0ff */
[----:B------:R-:W3:Y:S02]  /*6ef0*/  LDS R2, [UR44+0x300] ;  /* 0x0003002cff027984 */ /* 0x000ee40008000800 */
[----:B------:R-:W1:Y:S01]  /*6f00*/  LDC.64 R132, c[0x0][0x9a8] ;  /* 0x00026a00ff847b82 */ /* 0x000e620000000a00 */
[--C-:B------:R-:W-:Y:S01]  /*6f10*/  IADD3 R143, PT, PT, -R143, 0x400, R150.reuse ;  /* 0x000004008f8f7810 */ /* 0x100fe20007ffe196 */
[----:B------:R-:W1:Y:S01]  /*6f20*/  LDCU.64 UR60, c[0x0][0x988] ;  /* 0x00013100ff3c77ac */ /* 0x000e620008000a00 */
[----:B------:R-:W-:Y:S01]  /*6f30*/  IADD3 R150, PT, PT, -R149, 0x400, R150 ;  /* 0x0000040095967810 */ /* 0x000fe20007ffe196 */
[----:B------:R-:W-:-:S02]  /*6f40*/  IMAD.U32 R151, RZ, RZ, UR4 ;  /* 0x00000004ff977e24 */ /* 0x000fc4000f8e00ff */
[----:B------:R-:W-:Y:S01]  /*6f50*/  IMAD.IADD R149, R143, 0x1, -R149 ;  /* 0x000000018f957824 */ /* 0x000fe200078e0a95 */
[----:B------:R-:W1:Y:S01]  /*6f60*/  LDCU.64 UR40, c[0x0][0xc28] ;  /* 0x00018500ff2877ac */ /* 0x000e620008000a00 */
[----:B------:R-:W1:Y:S01]  /*6f70*/  LDCU.128 UR52, c[0x0][0xc10] ;  /* 0x00018200ff3477ac */ /* 0x000e620008000c00 */
[----:B------:R-:W1:Y:S01]  /*6f80*/  LDCU.128 UR56, c[0x0][0xb80] ;  /* 0x00017000ff3877ac */ /* 0x000e620008000c00 */
[----:B------:R-:W1:Y:S01]  /*6f90*/  LDCU UR47, c[0x0][0x374] ;  /* 0x00006e80ff2f77ac */ /* 0x000e620008000800 */
[----:B------:R-:W-:Y:S01]  /*6fa0*/  UIADD3 UR62, UPT, UPT, UR44, 0x400, URZ ;  /* 0x000004002c3e7890 */ /* 0x000fe2000fffe0ff */
[C---:B---3--:R-:W-:Y:S01]  /*6fb0*/  VIADD R3, R2.reuse, 0x40 ;  /* 0x0000004002037836 */ /* 0x048fe20000000000 */
[----:B------:R-:W-:-:S04]  /*6fc0*/  LOP3.LUT R2, R2, 0xffff, RZ, 0xc0, !PT ;  /* 0x0000ffff02027812 */ /* 0x000fc800078ec0ff */
[----:B------:R-:W-:-:S05]  /*6fd0*/  LOP3.LUT R3, R3, 0xffff, RZ, 0xc0, !PT ;  /* 0x0000ffff03037812 */ /* 0x000fca00078ec0ff */
[----:B-12-4-:R3:W-:Y:S02]  /*6fe0*/  STL.64 [R1], R2 ;  /* 0x0000000201007387 */ /* 0x0167e40000100a00 */
.L_x_143:
[----:B---3--:R-:W-:Y:S04]  /*6ff0*/  SHF.L.U32 R2, R141, 0x1f, RZ ;  /* 0x0000001f8d027819 */ /* 0x008fe800000006ff */
[----:B-1----:R-:W1:Y:S02]  /*7000*/  SYNCS.PHASECHK.TRANS64.TRYWAIT P0, [UR44+0x2b0], R2 ;  /* 0x0002b002ff0075a7 */ /* 0x002e64000800112c */
[----:B-12---:R-:W-:Y:S05]  /*7010*/  @!P0 BRA `(.L_x_126) ;  /* 0x0000003800788947 */ /* 0x006fea0003800000 */
.L_x_249:
[----:B-1----:R-:W-:Y:S01]  /*7020*/  LEA R2, R68, UR43, 0x2 ;  /* 0x0000002b44027c11 */ /* 0x002fe2000f8e10ff */
[----:B------:R-:W1:Y:S01]  /*7030*/  LDS.128 R4, [UR44+0x2f0] ;  /* 0x0002f02cff047984 */ /* 0x000e620008000c00 */
[----:B------:R-:W-:Y:S02]  /*7040*/  UIADD3 UR4, UPT, UPT, UR44, 0x2b8, URZ ;  /* 0x000002b82c047890 */ /* 0x000fe4000fffe0ff */
[----:B------:R-:W-:Y:S01]  /*7050*/  UISETP.GE.AND UP0, UPT, UR39, 0x1, UPT ;  /* 0x000000012700788c */ /* 0x000fe2000bf06270 */
[----:B------:R-:W-:Y:S01]  /*7060*/  @!PT LDS RZ, [RZ] ;  /* 0x00000000fffff984 */ /* 0x000fe20000000800 */
[----:B------:R-:W-:Y:S01]  /*7070*/  @!PT LDS RZ, [RZ] ;  /* 0x00000000fffff984 */ /* 0x000fe20000000800 */
[----:B------:R-:W-:Y:S01]  /*7080*/  @!PT LDS RZ, [RZ] ;  /* 0x00000000fffff984 */ /* 0x000fe20000000800 */
[----:B------:R-:W-:Y:S01]  /*7090*/  @!PT LDS RZ, [RZ] ;  /* 0x00000000fffff984 */ /* 0x000fe20000000800 */
[----:B------:R2:W-:Y:S06]  /*70a0*/  MEMBAR.ALL.CTA ;  /* 0x0000000000007992 */ /* 0x0005ec0000008000 */
[----:B--2---:R-:W2:Y:S01]  /*70b0*/  FENCE.VIEW.ASYNC.S ;  /* 0x00000000000073c6 */ /* 0x004ea20000000000 */
[----:B------:R-:W-:Y:S09]  /*70c0*/  UPRMT UR4, URZ, 0x654, UR4 ;  /* 0x00000654ff047896 */ /* 0x000ff20008000004 */
[----:B--2---:R-:W-:Y:S01]  /*70d0*/  SYNCS.ARRIVE.TRANS64.RED.A1T0 RZ, [UR4], RZ ;  /* 0x000000ffffff79a7 */ /* 0x004fe20008100404 */
[----:B------:R-:W5:Y:S01]  /*70e0*/  LDL R2, [R2] ;  /* 0x0000000002027983 */ /* 0x000f620000100800 */
[----:B-1----:R-:W-:Y:S11]  /*70f0*/  LOP3.LUT P0, RZ, R6, 0x1, RZ, 0xc0, !PT ;  /* 0x0000000106ff7812 */ /* 0x002ff6000780c0ff */
[----:B------:R-:W-:Y:S02]  /*7100*/  @!UPT UIADD3 URZ, UPT, UPT, URZ, URZ, URZ ;  /* 0x000000fffffff290 */ /* 0x000fe4000fffe0ff */
[----:B------:R-:W-:Y:S01]  /*7110*/  VOTEU.ANY UP1, P0 ;  /* 0x0000000000ff7886 */ /* 0x000fe20000020100 */
[----:B------:R-:W-:Y:S01]  /*7120*/  PLOP3.LUT P0, PT, PT, PT, UP1, 0x80, 0x8 ;  /* 0x000000000008781c */ /* 0x000fe20003f0f018 */
[----:B------:R-:W-:Y:S11]  /*7130*/  UP2UR UR46, UPR, URZ, 0x2 ;  /* 0x00000002ff2e7883 */ /* 0x000ff60008000000 */
[----:B------:R-:W-:Y:S01]  /*7140*/  @!UPT UIADD3 URZ, UPT, UPT, URZ, URZ, URZ ;  /* 0x000000fffffff290 */ /* 0x000fe2000fffe0ff */
[----:B------:R-:W-:Y:S02]  /*7150*/  @P0 MOV R3, R4 ;  /* 0x0000000400030202 */ /* 0x000fe40000000f00 */
[----:B------:R-:W-:Y:S02]  /*7160*/  @P0 LOP3.LUT R0, R5, 0xffff, RZ, 0xc0, !PT ;  /* 0x0000ffff05000812 */ /* 0x000fe400078ec0ff */
[----:B------:R-:W-:Y:S02]  /*7170*/  @P0 R2UR UR5, R3 ;  /* 0x00000000030502ca */ /* 0x000fe400000e0000 */
[----:B------:R-:W-:Y:S11]  /*7180*/  @P0 R2UR UR4, R0 ;  /* 0x00000000000402ca */ /* 0x000ff600000e0000 */
[----:B------:R-:W-:Y:S02]  /*7190*/  @UP1 UMOV UR37, UR5 ;  /* 0x0000000500251c82 */ /* 0x000fe40008000000 */
[----:B------:R-:W-:Y:S01]  /*71a0*/  @UP1 UMOV UR36, UR4 ;  /* 0x0000000400241c82 */ /* 0x000fe20008000000 */
[----:B------:R-:W-:Y:S05]  /*71b0*/  BRA.U !UP0, `(.L_x_127) ;  /* 0x0000000108cc7547 */ /* 0x000fea000b800000 */
[----:B------:R-:W1:Y:S01]  /*71c0*/  LDCU UR9, c[0x0][0xc20] ;  /* 0x00018400ff0977ac */ /* 0x000e620008000800 */
[----:B------:R-:W-:Y:S02]  /*71d0*/  UIMAD.WIDE.U32 UR4, UR47, UR55, URZ ;  /* 0x000000372f0472a5 */ /* 0x000fe4000f8e00ff */
[----:B------:R-:W-:Y:S02]  /*71e0*/  UIMAD.WIDE.U32 UR6, UR48, UR52, URZ ;  /* 0x00000034300672a5 */ /* 0x000fe4000f8e00ff */
[----:B------:R-:W-:Y:S02]  /*71f0*/  UIMAD.WIDE.U32 UR10, UR36, UR55, URZ ;  /* 0x00000037240a72a5 */ /* 0x000fe4000f8e00ff */
[----:B------:R-:W-:Y:S02]  /*7200*/  UISETP.NE.AND UP0, UPT, UR54, 0x1, UPT ;  /* 0x000000013600788c */ /* 0x000fe4000bf05270 */
[----:B------:R-:W-:Y:S02]  /*7210*/  UISETP.NE.AND UP1, UPT, UR42, 0x1, UPT ;  /* 0x000000012a00788c */ /* 0x000fe4000bf25270 */
[----:B------:R-:W-:Y:S02]  /*7220*/  UISETP.NE.AND UP2, UPT, UR39, 0x1, UPT ;  /* 0x000000012700788c */ /* 0x000fe4000bf45270 */
[----:B------:R-:W-:Y:S01]  /*7230*/  UIMAD.WIDE.U32 UR12, UR37, UR52, URZ ;  /* 0x00000034250c72a5 */ /* 0x000fe2000f8e00ff */
[----:B------:R-:W-:Y:S01]  /*7240*/  UMOV UR4, UR5 ;  /* 0x0000000500047c82 */ /* 0x000fe20008000000 */
[----:B------:R-:W-:Y:S01]  /*7250*/  UMOV UR6, UR11 ;  /* 0x0000000b00067c82 */ /* 0x000fe20008000000 */
[----:B-1----:R-:W-:Y:S03]  /*7260*/  USHF.R.U32.HI UR8, URZ, UR9, UR4 ;  /* 0x00000009ff087299 */ /* 0x002fe60008011604 */
[----:B------:R-:W-:Y:S02]  /*7270*/  UMOV UR4, UR7 ;  /* 0x0000000700047c82 */ /* 0x000fe40008000000 */
[----:B------:R-:W-:Y:S02]  /*7280*/  USHF.R.U32.HI UR5, URZ, UR53, UR4 ;  /* 0x00000035ff057299 */ /* 0x000fe40008011604 */
[----:B------:R-:W-:Y:S02]  /*7290*/  USEL UR4, UR47, UR8, !UP0 ;  /* 0x000000082f047287 */ /* 0x000fe4000c000000 */
[----:B------:R-:W-:Y:S02]  /*72a0*/  USHF.R.U32.HI UR8, URZ, UR9, UR6 ;  /* 0x00000009ff087299 */ /* 0x000fe40008011606 */
[----:B------:R-:W-:Y:S02]  /*72b0*/  UIMAD.WIDE.U32 UR6, UR4, UR40, URZ ;  /* 0x00000028040672a5 */ /* 0x000fe4000f8e00ff */
[----:B------:R-:W-:Y:S02]  /*72c0*/  USEL UR9, UR48, UR5, !UP1 ;  /* 0x0000000530097287 */ /* 0x000fe4000c800000 */
[----:B------:R-:W-:Y:S02]  /*72d0*/  USEL UR8, UR36, UR8, !UP0 ;  /* 0x0000000824087287 */ /* 0x000fe4000c000000 */
[----:B------:R-:W-:Y:S01]  /*72e0*/  UIMAD.WIDE.U32 UR10, UR9, UR40, URZ ;  /* 0x00000028090a72a5 */ /* 0x000fe2000f8e00ff */
[----:B------:R-:W-:Y:S01]  /*72f0*/  UMOV UR6, UR7 ;  /* 0x0000000700067c82 */ /* 0x000fe20008000000 */
[----:B------:R-:W-:Y:S01]  /*7300*/  UMOV UR5, UR13 ;  /* 0x0000000d00057c82 */ /* 0x000fe20008000000 */
[----:B------:R-:W-:Y:S02]  /*7310*/  @UP2 USHF.R.U32.HI UR4, URZ, UR41, UR6 ;  /* 0x00000029ff042299 */ /* 0x000fe40008011606 */
[----:B------:R-:W-:Y:S02]  /*7320*/  USHF.R.U32.HI UR5, URZ, UR53, UR5 ;  /* 0x00000035ff057299 */ /* 0x000fe40008011605 */
[----:B------:R-:W-:Y:S02]  /*7330*/  UIMAD UR4, UR39, UR4, URZ ;  /* 0x00000004270472a4 */ /* 0x000fe4000f8e02ff */
[----:B------:R-:W-:Y:S02]  /*7340*/  USEL UR5, UR37, UR5, !UP1 ;  /* 0x0000000525057287 */ /* 0x000fe4000c800000 */
[----:B------:R-:W-:Y:S01]  /*7350*/  UISETP.GE.AND UP0, UPT, UR8, UR4, UPT ;  /* 0x000000040800728c */ /* 0x000fe2000bf06270 */
[----:B------:R-:W-:Y:S01]  /*7360*/  UMOV UR6, UR11 ;  /* 0x0000000b00067c82 */ /* 0x000fe20008000000 */
[----:B------:R-:W-:Y:S02]  /*7370*/  UIMAD.WIDE.U32 UR10, UR8, UR40, URZ ;  /* 0x00000028080a72a5 */ /* 0x000fe4000f8e00ff */
[----:B------:R-:W-:Y:S04]  /*7380*/  @UP2 USHF.R.U32.HI UR9, URZ, UR41, UR6 ;  /* 0x00000029ff092299 */ /* 0x000fe80008011606 */
[----:B------:R-:W-:Y:S01]  /*7390*/  UIMAD UR6, UR39, UR9, URZ ;  /* 0x00000009270672a4 */ /* 0x000fe2000f8e02ff */
[----:B------:R-:W-:Y:S03]  /*73a0*/  UMOV UR4, UR11 ;  /* 0x0000000b00047c82 */ /* 0x000fe60008000000 */
[----:B------:R-:W-:Y:S02]  /*73b0*/  UISETP.GE.OR UP0, UPT, UR5, UR6, UP0 ;  /* 0x000000060500728c */ /* 0x000fe40008706670 */
[----:B------:R-:W-:Y:S02]  /*73c0*/  USHF.R.U32.HI UR4, URZ, UR41, UR4 ;  /* 0x00000029ff047299 */ /* 0x000fe40008011604 */
[----:B------:R-:W-:Y:S02]  /*73d0*/  UIMAD.WIDE.U32 UR6, UR5, UR40, URZ ;  /* 0x00000028050672a5 */ /* 0x000fe4000f8e00ff */
[----:B------:R-:W-:Y:S02]  /*73e0*/  USEL UR11, UR8, UR4, !UP2 ;  /* 0x00000004080b7287 */ /* 0x000fe4000d000000 */
[----:B------:R-:W-:Y:S02]  /*73f0*/  UIADD3 UR6, UPT, UPT, -UR5, URZ, URZ ;  /* 0x000000ff05067290 */ /* 0x000fe4000fffe1ff */
[----:B------:R-:W-:Y:S02]  /*7400*/  UIADD3 UR10, UPT, UPT, -UR11, URZ, URZ ;  /* 0x000000ff0b0a7290 */ /* 0x000fe4000fffe1ff */
[----:B------:R-:W-:Y:S02]  /*7410*/  UIMAD UR6, UR42, UR6, UR37 ;  /* 0x000000062a0672a4 */ /* 0x000fe4000f8e0225 */
[----:B------:R-:W-:Y:S01]  /*7420*/  UIMAD UR10, UR39, UR10, UR8 ;  /* 0x0000000a270a72a4 */ /* 0x000fe2000f8e0208 */
[----:B------:R-:W-:Y:S01]  /*7430*/  @!UP0 UMOV UR4, UR7 ;  /* 0x0000000700048c82 */ /* 0x000fe20008000000 */
[----:B------:R-:W-:Y:S02]  /*7440*/  UIADD3 UR7, UPT, UPT, -UR8, URZ, URZ ;  /* 0x000000ff08077290 */ /* 0x000fe4000fffe1ff */
[----:B------:R-:W-:Y:S04]  /*7450*/  @!UP0 USHF.R.U32.HI UR4, URZ, UR41, UR4 ;  /* 0x00000029ff048299 */ /* 0x000fe80008011604 */
[----:B------:R-:W-:Y:S04]  /*7460*/  @!UP0 USEL UR4, UR5, UR4, !UP2 ;  /* 0x0000000405048287 */ /* 0x000fe8000d000000 */
[----:B------:R-:W-:Y:S02]  /*7470*/  @!UP0 UIMAD UR9, UR9, UR10, UR4 ;  /* 0x0000000a090982a4 */ /* 0x000fe4000f8e0204 */
[----:B------:R-:W-:Y:S02]  /*7480*/  @!UP0 UIADD3 UR10, UPT, UPT, UR11, -UR4, URZ ;  /* 0x800000040b0a8290 */ /* 0x000fe4000fffe0ff */
[----:B------:R-:W-:Y:S02]  /*7490*/  UIMAD UR4, UR54, UR7, UR36 ;  /* 0x00000007360472a4 */ /* 0x000fe4000f8e0224 */
[----:B------:R-:W-:Y:S03]  /*74a0*/  @!UP0 UIMAD UR8, UR10, UR39, UR5 ;  /* 0x000000270a0882a4 */ /* 0x000fe6000f8e0205 */
[----:B------:R-:W-:Y:S02]  /*74b0*/  @!UP0 UMOV UR5, UR9 ;  /* 0x0000000900058c82 */ /* 0x000fe40008000000 */
[----:B------:R-:W-:Y:S02]  /*74c0*/  UIMAD UR37, UR5, UR42, UR6 ;  /* 0x0000002a052572a4 */ /* 0x000fe4000f8e0206 */
[----:B------:R-:W-:Y:S11]  /*74d0*/  UIMAD UR36, UR8, UR54, UR4 ;  /* 0x00000036082472a4 */ /* 0x000ff6000f8e0204 */
[----:B------:R-:W-:Y:S01]  /*74e0*/  @!UPT UIADD3 URZ, UPT, UPT, URZ, URZ, URZ ;  /* 0x000000fffffff290 */ /* 0x000fe2000fffe0ff */
.L_x_127:
[----:B------:R-:W-:Y:S01]  /*74f0*/  UISETP.NE.AND UP0, UPT, UR38, 0x1, UPT ;  /* 0x000000012600788c */ /* 0x000fe2000bf05270 */
[----:B------:R-:W-:Y:S04]  /*7500*/  @P0 SHF.R.U32.HI R4, RZ, 0x10, R5 ;  /* 0x00000010ff040819 */ /* 0x000fe80000011605 */
[----:B------:R-:W-:Y:S06]  /*7510*/  @P0 R2UR UR50, R4 ;  /* 0x00000000043202ca */ /* 0x000fec00000e0000 */
[----:B------:R-:W1:Y:S01]  /*7520*/  @!UP0 LDCU.128 UR12, c[0x0][0xc10] ;  /* 0x00018200ff0c87ac */ /* 0x000e620008000c00 */
[----:B------:R-:W2:Y:S01]  /*7530*/  @!UP0 LDCU UR5, c[0x0][0xc0c] ;  /* 0x00018180ff0587ac */ /* 0x000ea20008000800 */
[----:B------:R-:W3:Y:S01]  /*7540*/  @!UP0 LDCU UR10, c[0x0][0xc20] ;  /* 0x00018400ff0a87ac */ /* 0x000ee20008000800 */
[----:B-1----:R-:W-:Y:S02]  /*7550*/  UIMAD.WIDE.U32 UR8, UR37, UR12, URZ ;  /* 0x0000000c250872a5 */ /* 0x002fe4000f8e00ff */
[----:B------:R-:W-:Y:S02]  /*7560*/  UIMAD.WIDE.U32 UR6, UR36, UR15, URZ ;  /* 0x0000000f240672a5 */ /* 0x000fe4000f8e00ff */
[----:B------:R-:W-:Y:S03]  /*7570*/  @!UP0 UISETP.NE.AND UP1, UPT, UR14, 0x1, UPT ;  /* 0x000000010e00888c */ /* 0x000fe6000bf25270 */
[----:B------:R-:W-:Y:S01]  /*7580*/  @!UP0 UMOV UR4, UR9 ;  /* 0x0000000900048c82 */ /* 0x000fe20008000000 */
[----:B--2---:R-:W-:Y:S02]  /*7590*/  @!UP0 UISETP.NE.AND UP2, UPT, UR5, 0x1, UPT ;  /* 0x000000010500888c */ /* 0x004fe4000bf45270 */
[----:B------:R-:W-:Y:S01]  /*75a0*/  @!UP0 USHF.R.U32.HI UR4, URZ, UR13, UR4 ;  /* 0x0000000dff048299 */ /* 0x000fe20008011604 */
[----:B------:R-:W-:Y:S02]  /*75b0*/  @!UP0 UMOV UR6, UR7 ;  /* 0x0000000700068c82 */ /* 0x000fe40008000000 */
[----:B---3--:R-:W-:Y:S02]  /*75c0*/  @!UP0 USHF.R.U32.HI UR6, URZ, UR10, UR6 ;  /* 0x0000000aff068299 */ /* 0x008fe40008011606 */
[----:B------:R-:W-:Y:S02]  /*75d0*/  @!UP0 USEL UR7, UR37, UR4, !UP2 ;  /* 0x0000000425078287 */ /* 0x000fe4000d000000 */
[----:B------:R-:W-:Y:S04]  /*75e0*/  @!UP0 USEL UR6, UR36, UR6, !UP1 ;  /* 0x0000000624068287 */ /* 0x000fe8000c800000 */
[----:B------:R-:W-:Y:S02]  /*75f0*/  @!UP0 UIADD3 UR4, UPT, UPT, -UR7, UR6, URZ ;  /* 0x0000000607048290 */ /* 0x000fe4000fffe1ff */
[----:B------:R-:W-:Y:S02]  /*7600*/  @!UP0 UIADD3 UR6, UPT, UPT, UR7, -UR6, URZ ;  /* 0x8000000607068290 */ /* 0x000fe4000fffe0ff */
[----:B------:R-:W-:Y:S02]  /*7610*/  @!UP0 UIMAD UR37, UR4, UR5, UR37 ;  /* 0x00000005042582a4 */ /* 0x000fe4000f8e0225 */
[----:B------:R-:W-:Y:S02]  /*7620*/  @!UP0 UIMAD UR36, UR6, UR14, UR36 ;  /* 0x0000000e062482a4 */ /* 0x000fe4000f8e0224 */
[----:B------:R-:W-:Y:S09]  /*7630*/  ULOP3.LUT UP0, URZ, UR62, 0x1b0, URZ, 0xc0, !UPT ;  /* 0x000001b03eff7892 */ /* 0x000ff2000f80c0ff */
[----:B------:R-:W-:Y:S05]  /*7640*/  BRA.U !UP0, `(.L_x_128) ;  /* 0x0000000108407547 */ /* 0x000fea000b800000 */
[----:B------:R-:W1:Y:S01]  /*7650*/  LDCU.64 UR8, c[0x4][0x80] ;  /* 0x01001000ff0877ac */ /* 0x000e620008000a00 */
[----:B------:R-:W-:Y:S01]  /*7660*/  MOV R15, 0x0 ;  /* 0x00000000000f7802 */ /* 0x000fe20000000f00 */
[----:B------:R-:W-:Y:S02]  /*7670*/  HFMA2 R12, -RZ, RZ, 0, 5.9604644775390625e-08 ;  /* 0x00000001ff0c7431 */ /* 0x000fe400000001ff */
[----:B------:R-:W-:Y:S02]  /*7680*/  IMAD.MOV.U32 R8, RZ, RZ, 0x70 ;  /* 0x00000070ff087424 */ /* 0x000fe400078e00ff */
[----:B------:R-:W-:Y:S01]  /*7690*/  IMAD.MOV.U32 R13, RZ, RZ, RZ ;  /* 0x000000ffff0d7224 */ /* 0x000fe200078e00ff */
[----:B------:R-:W2:Y:S01]  /*76a0*/  LDCU.64 UR6, c[0x4][0x88] ;  /* 0x01001100ff0677ac */ /* 0x000ea20008000a00 */
[----:B------:R-:W3:Y:S01]  /*76b0*/  LDC.64 R14, c[0x4][R15] ;  /* 0x010000000f0e7b82 */ /* 0x000ee20000000a00 */
[----:B------:R-:W4:Y:S01]  /*76c0*/  LDCU.64 UR4, c[0x4][0x8] ;  /* 0x01000100ff0477ac */ /* 0x000f220008000a00 */
[----:B-1----:R-:W-:Y:S01]  /*76d0*/  MOV R5, UR9 ;  /* 0x0000000900057c02 */ /* 0x002fe20008000f00 */
[----:B------:R-:W-:Y:S01]  /*76e0*/  IMAD.U32 R4, RZ, RZ, UR8 ;  /* 0x00000008ff047e24 */ /* 0x000fe2000f8e00ff */
[----:B--2---:R-:W-:Y:S01]  /*76f0*/  MOV R7, UR7 ;  /* 0x0000000700077c02 */ /* 0x004fe20008000f00 */
[----:B------:R-:W-:Y:S01]  /*7700*/  IMAD.U32 R6, RZ, RZ, UR6 ;  /* 0x00000006ff067e24 */ /* 0x000fe2000f8e00ff */
[----:B----4-:R-:W-:Y:S01]  /*7710*/  MOV R11, UR5 ;  /* 0x00000005000b7c02 */ /* 0x010fe20008000f00 */
[----:B------:R-:W-:Y:S02]  /*7720*/  IMAD.U32 R10, RZ, RZ, UR4 ;  /* 0x00000004ff0a7e24 */ /* 0x000fe4000f8e00ff */
[----:B------:R-:W-:Y:S07]  /*7730*/  LEPC R20, `(.L_x_128) ;  /* 0x000000001014794e */ /* 0x000fee0000000000 */
[----:B---3-5:R-:W-:Y:S05]  /*7740*/  CALL.ABS.NOINC R14 ;  /* 0x000000000e007343 */ /* 0x028fea0003c00000 */
.L_x_128:
[----:B------:R-:W-:Y:S01]  /*7750*/  LOP3.LUT P0, RZ, R151, 0x1b0, RZ, 0xc0, !PT ;  /* 0x000001b097ff7812 */ /* 0x000fe2000780c0ff */
[----:B------:R-:W-:Y:S11]  /*7760*/  BSSY.RECONVERGENT B6, `(.L_x_129) ;  /* 0x0000013000067945 */ /* 0x000ff60003800200 */
[----:B------:R-:W-:Y:S01]  /*7770*/  @!UPT UIADD3 URZ, UPT, UPT, URZ, URZ, URZ ;  /* 0x000000fffffff290 */ /* 0x000fe2000fffe0ff */
[----:B------:R-:W-:Y:S05]  /*7780*/  @!P0 BRA `(.L_x_130) ;  /* 0x0000000000408947 */ /* 0x000fea0003800000 */
        /* <DEDUP_REMOVED lines=16> */
.L_x_130:
[----:B------:R-:W-:Y:S05]  /*7890*/  BSYNC.RECONVERGENT B6 ;  /* 0x0000000000067941 */ /* 0x000fea0003800200 */
.L_x_129:
[----:B------:R-:W-:Y:S02]  /*78a0*/  R2UR UR4, R148 ;  /* 0x00000000940472ca */ /* 0x000fe400000e0000 */
[----:B------:R-:W-:Y:S02]  /*78b0*/  ISETP.NE.U32.AND P3, PT, R138, RZ, PT ;  /* 0x000000ff8a00720c */ /* 0x000fe40003f65070 */
[----:B------:R-:W-:Y:S02]  /*78c0*/  ISETP.NE.U32.AND P4, PT, R134, RZ, PT ;  /* 0x000000ff8600720c */ /* 0x000fe40003f85070 */
[----:B------:R-:W-:Y:S02]  /*78d0*/  ISETP.NE.AND.EX P3, PT, R139, RZ, PT, P3 ;  /* 0x000000ff8b00720c */ /* 0x000fe40003f65330 */
[----:B------:R-:W-:Y:S02]  /*78e0*/  PLOP3.LUT P1, PT, PT, PT, PT, 0x8, 0x80 ;  /* 0x000000000080781c */ /* 0x000fe40003f2e170 */
[----:B------:R-:W-:Y:S03]  /*78f0*/  ISETP.NE.AND.EX P4, PT, R135, RZ, PT, P4 ;  /* 0x000000ff8700720c */ /* 0x000fe60003f85340 */
[----:B------:R-:W-:Y:S06]  /*7900*/  UISETP.NE.AND UP1, UPT, UR4, URZ, UPT ;  /* 0x000000ff0400728c */ /* 0x000fec000bf25270 */
[----:B------:R-:W-:Y:S05]  /*7910*/  PLOP3.LUT P0, PT, PT, PT, UP1, 0x80, 0x8 ;  /* 0x000000000008781c */ /* 0x000fea0003f0f018 */
[----:B------:R-:W1:Y:S08]  /*7920*/  @UP1 LDCU.64 UR4, c[0x0][0x988] ;  /* 0x00013100ff0417ac */ /* 0x000e700008000a00 */
[----:B------:R-:W-:Y:S01]  /*7930*/  @P0 PLOP3.LUT P1, PT, P3, PT, PT, 0x80, 0x8 ;  /* 0x000000000008081c */ /* 0x000fe20001f2f070 */
[----:B-1----:R-:W-:Y:S04]  /*7940*/  @UP1 UISETP.NE.U32.AND UP0, UPT, UR4, URZ, UPT ;  /* 0x000000ff0400128c */ /* 0x002fe8000bf05070 */
[----:B------:R-:W-:Y:S04]  /*7950*/  @UP1 UISETP.NE.AND.EX UP0, UPT, UR5, URZ, UPT, UP0 ;  /* 0x000000ff0500128c */ /* 0x000fe8000bf05300 */
[----:B------:R-:W-:Y:S01]  /*7960*/  @UP1 USEL UR4, URZ, 0xffffffff, UP0 ;  /* 0xffffffffff041887 */ /* 0x000fe20008000000 */
[----:B------:R-:W-:Y:S11]  /*7970*/  @!P3 BRA `(.L_x_131) ;  /* 0x000000000030b947 */ /* 0x000ff60003800000 */
[----:B------:R-:W-:Y:S01]  /*7980*/  ISETP.NE.U32.AND P2, PT, R136, RZ, PT ;  /* 0x000000ff8800720c */ /* 0x000fe20003f45070 */
[----:B------:R-:W1:Y:S01]  /*7990*/  LDCU.64 UR6, c[0x0][0x358] ;  /* 0x00006b00ff0677ac */ /* 0x000e620008000a00 */
[----:B------:R-:W-:Y:S02]  /*79a0*/  IMAD.MOV.U32 R145, RZ, RZ, 0x1 ;  /* 0x00000001ff917424 */ /* 0x000fe400078e00ff */
[----:B------:R-:W-:Y:S11]  /*79b0*/  ISETP.NE.AND.EX P2, PT, R137, RZ, PT, P2 ;  /* 0x000000ff8900720c */ /* 0x000ff60003f45320 */
[----:B------:R-:W-:Y:S02]  /*79c0*/  @!UPT UIADD3 URZ, UPT, UPT, URZ, URZ, URZ ;  /* 0x000000fffffff290 */ /* 0x000fe4000fffe0ff */
[----:B------:R-:W2:Y:S01]  /*79d0*/  @P2 LDC.64 R4, c[0x0][0x988] ;  /* 0x00026200ff042b82 */ /* 0x000ea20000000a00 */
[----:B------:R-:W-:Y:S04]  /*79e0*/  @P2 IMAD R0, R138, UR45, RZ ;  /* 0x0000002d8a002c24 */ /* 0x000fe8000f8e02ff */
[----:B--2---:R-:W-:Y:S04]  /*79f0*/  @P2 IMAD.WIDE R4, R0, 0x4, R4 ;  /* 0x0000000400042825 */ /* 0x004fe800078e0204 */
[----:B------:R-:W-:Y:S01]  /*7a00*/  HFMA2 R0, -RZ, RZ, 0, 5.9604644775390625e-08 ;  /* 0x00000001ff007431 */ /* 0x000fe200000001ff */
[----:B-1---5:R1:W5:Y:S04]  /*7a10*/  @P2 LDG.E R71, desc[UR6][R4.64] ;  /* 0x0000000604472981 */ /* 0x022368000c1e1900 */
[----:B------:R-:W-:Y:S01]  /*7a20*/  @!P2 PRMT R145, R0, 0x7610, R145 ;  /* 0x000076100091a816 */ /* 0x000fe20000000091 */
[----:B-1----:R-:W2:Y:S06]  /*7a30*/  @!P2 LDC R71, c[0x0][0x980] ;  /* 0x00026000ff47ab82 */ /* 0x002eac0000000800 */
.L_x_131:
[----:B------:R-:W-:Y:S05]  /*7a40*/  @!P4 BRA `(.L_x_132) ;  /* 0x000000000024c947 */ /* 0x000fea0003800000 */
[----:B------:R-:W-:Y:S01]  /*7a50*/  ISETP.NE.U32.AND P2, PT, R132, RZ, PT ;  /* 0x000000ff8400720c */ /* 0x000fe20003f45070 */
[----:B------:R-:W1:Y:S03]  /*7a60*/  LDCU.64 UR6, c[0x0][0x358] ;  /* 0x00006b00ff0677ac */ /* 0x000e660008000a00 */
[----:B------:R-:W-:Y:S11]  /*7a70*/  ISETP.NE.AND.EX P2, PT, R133, RZ, PT, P2 ;  /* 0x000000ff8500720c */ /* 0x000ff60003f45320 */
[----:B------:R-:W-:Y:S02]  /*7a80*/  @!UPT UIADD3 URZ, UPT, UPT, URZ, URZ, URZ ;  /* 0x000000fffffff290 */ /* 0x000fe4000fffe0ff */
[----:B------:R-:W3:Y:S01]  /*7a90*/  @P2 LDC.64 R4, c[0x0][0x9a8] ;  /* 0x00026a00ff042b82 */ /* 0x000ee20000000a00 */
[----:B------:R-:W-:Y:S04]  /*7aa0*/  @P2 IMAD R0, R134, UR45, RZ ;  /* 0x0000002d86002c24 */ /* 0x000fe8000f8e02ff */
[----:B---3--:R-:W-:Y:S05]  /*7ab0*/  @P2 IMAD.WIDE R4, R0, 0x4, R4 ;  /* 0x0000000400042825 */ /* 0x008fea00078e0204 */
[----:B-1---5:R1:W5:Y:S02]  /*7ac0*/  @P2 LDG.E R70, desc[UR6][R4.64] ;  /* 0x0000000604462981 */ /* 0x022364000c1e1900 */
[----:B-1----:R-:W3:Y:S02]  /*7ad0*/  @!P2 LDC R70, c[0x0][0x9a0] ;  /* 0x00026800ff46ab82 */ /* 0x002ee40000000800 */
.L_x_132:
[----:B--2--5:R-:W-:Y:S01]  /*7ae0*/  @P0 FSETP.NEU.AND P4, PT, R71, RZ, PT ;  /* 0x000000ff4700020b */ /* 0x024fe20003f8d000 */
[----:B------:R-:W-:Y:S01]  /*7af0*/  IMAD.U32 R0, RZ, RZ, UR4 ;  /* 0x00000004ff007e24 */ /* 0x000fe2000f8e00ff */
[----:B------:R-:W-:Y:S01]  /*7b00*/  @P0 LOP3.LUT P2, RZ, R145, 0xff, RZ, 0xc0, !PT ;  /* 0x000000ff91ff0812 */ /* 0x000fe2000784c0ff */
[----:B------:R-:W-:Y:S01]  /*7b10*/  BSSY B1, `(.L_x_133) ;  /* 0x000003e000017945 */ /* 0x000fe20003800000 */
[----:B------:R-:W-:Y:S01]  /*7b20*/  @P0 SEL R3, RZ, 0xffffffff, P4 ;  /* 0xffffffffff030807 */ /* 0x000fe20002000000 */
[----:B------:R-:W-:Y:S01]  /*7b30*/  IMAD.IADD R2, R69, 0x1, R2 ;  /* 0x0000000145027824 */ /* 0x000fe200078e0202 */
[----:B------:R-:W-:Y:S02]  /*7b40*/  LEA R152, R68, UR44, 0x3 ;  /* 0x0000002c44987c11 */ /* 0x000fe4000f8e18ff */
[----:B------:R-:W-:Y:S02]  /*7b50*/  CS2R R18, SRZ ;  /* 0x0000000000127805 */ /* 0x000fe4000001ff00 */
[----:B------:R-:W-:Y:S02]  /*7b60*/  @P1 SEL R3, R0, R3, !P2 ;  /* 0x0000000300031207 */ /* 0x000fe40005000000 */
[----:B------:R-:W-:Y:S02]  /*7b70*/  CS2R R16, SRZ ;  /* 0x0000000000107805 */ /* 0x000fe4000001ff00 */
[----:B------:R-:W-:Y:S02]  /*7b80*/  PLOP3.LUT P5, PT, PT, PT, PT, 0x8, 0x80 ;  /* 0x000000000080781c */ /* 0x000fe40003fae170 */
[----:B------:R-:W-:Y:S02]  /*7b90*/  CS2R R26, SRZ ;  /* 0x00000000001a7805 */ /* 0x000fe4000001ff00 */
[----:B------:R-:W-:Y:S02]  /*7ba0*/  @P0 LOP3.LUT R3, R3, 0x1, RZ, 0xc0, !PT ;  /* 0x0000000103030812 */ /* 0x000fe400078ec0ff */
[----:B------:R-:W-:Y:S02]  /*7bb0*/  CS2R R24, SRZ ;  /* 0x0000000000187805 */ /* 0x000fe4000001ff00 */
[----:B------:R-:W-:Y:S02]  /*7bc0*/  CS2R R30, SRZ ;  /* 0x00000000001e7805 */ /* 0x000fe4000001ff00 */
[----:B------:R-:W-:Y:S02]  /*7bd0*/  CS2R R28, SRZ ;  /* 0x00000000001c7805 */ /* 0x000fe4000001ff00 */
[----:B------:R-:W-:Y:S02]  /*7be0*/  ISETP.NE.U32.OR P1, PT, R3, 0x1, !P0 ;  /* 0x000000010300780c */ /* 0x000fe40004725470 */
[----:B------:R-:W-:Y:S02]  /*7bf0*/  CS2R R34, SRZ ;  /* 0x0000000000227805 */ /* 0x000fe4000001ff00 */
[----:B------:R-:W-:Y:S09]  /*7c00*/  CS2R R32, SRZ ;  /* 0x0000000000207805 */ /* 0x000ff2000001ff00 */
[----:B------:R-:W-:Y:S04]  /*7c10*/  @P1 SHF.L.U32 R0, R140, 0x1f, RZ ;  /* 0x0000001f8c001819 */ /* 0x000fe800000006ff */
[----:B------:R1:W2:Y:S02]  /*7c20*/  @P1 SYNCS.PHASECHK.TRANS64.TRYWAIT P0, [UR44+0x290], R0 ;  /* 0x00029000ff0015a7 */ /* 0x0002a4000800112c */
[----:B-1----:R-:W-:Y:S04]  /*7c30*/  SHF.L.U32 R0, R142, 0x1f, RZ ;  /* 0x0000001f8e007819 */ /* 0x002fe800000006ff */
[----:B------:R1:W4:Y:S01]  /*7c40*/  SYNCS.PHASECHK.TRANS64.TRYWAIT P4, [R152+URZ+0x2c0], R0 ;  /* 0x0002c000980075a7 */ /* 0x00032200080811ff */
[----:B--2---:R-:W-:Y:S01]  /*7c50*/  @P1 PLOP3.LUT P5, PT, P0, PT, PT, 0x8, 0x80 ;  /* 0x000000000080181c */ /* 0x004fe200007ae170 */
[----:B------:R-:W-:Y:S01]  /*7c60*/  @!UPT UIADD3 URZ, UPT, UPT, URZ, URZ, URZ ;  /* 0x000000fffffff290 */ /* 0x000fe2000fffe0ff */
[----:B-1----:R-:W-:Y:S11]  /*7c70*/  @!P1 BRA `(.L_x_134) ;  /* 0x00000000009c9947 */ /* 0x002ff60003800000 */
[----:B------:R-:W-:Y:S01]  /*7c80*/  ISETP.NE.U32.AND P0, PT, RZ, UR60, PT ;  /* 0x0000003cff007c0c */ /* 0x000fe2000bf05070 */
[----:B------:R-:W-:Y:S01]  /*7c90*/  BSSY B0, `(.L_x_135) ;  /* 0x0000016000007945 */ /* 0x000fe20003800000 */
[----:B------:R-:W-:Y:S02]  /*7ca0*/  FSETP.NEU.AND P2, PT, R71, RZ, PT ;  /* 0x000000ff4700720b */ /* 0x000fe40003f4d000 */
[----:B------:R-:W-:Y:S02]  /*7cb0*/  CS2R R34, SRZ ;  /* 0x0000000000227805 */ /* 0x000fe4000001ff00 */
[----:B------:R-:W-:Y:S02]  /*7cc0*/  ISETP.NE.AND.EX P0, PT, RZ, UR61, PT, P0 ;  /* 0x0000003dff007c0c */ /* 0x000fe4000bf05300 */
[----:B------:R-:W-:Y:S02]  /*7cd0*/  CS2R R32, SRZ ;  /* 0x0000000000207805 */ /* 0x000fe4000001ff00 */
[----:B------:R-:W-:Y:S02]  /*7ce0*/  LOP3.LUT P1, RZ, R145, 0xff, RZ, 0xc0, !PT ;  /* 0x000000ff91ff7812 */ /* 0x000fe4000782c0ff */
[----:B------:R-:W-:Y:S02]  /*7cf0*/  CS2R R30, SRZ ;  /* 0x00000000001e7805 */ /* 0x000fe4000001ff00 */
[----:B------:R-:W-:Y:S02]  /*7d00*/  SEL R3, RZ, 0xffffffff, P2 ;  /* 0xffffffffff037807 */ /* 0x000fe40001000000 */
[----:B------:R-:W-:Y:S02]  /*7d10*/  CS2R R28, SRZ ;  /* 0x00000000001c7805 */ /* 0x000fe4000001ff00 */
[----:B------:R-:W-:Y:S02]  /*7d20*/  SEL R4, RZ, 0xffffffff, P0 ;  /* 0xffffffffff047807 */ /* 0x000fe40000000000 */
[----:B------:R-:W-:Y:S02]  /*7d30*/  CS2R R26, SRZ ;  /* 0x00000000001a7805 */ /* 0x000fe4000001ff00 */
[----:B------:R-:W-:Y:S02]  /*7d40*/  CS2R R24, SRZ ;  /* 0x0000000000187805 */ /* 0x000fe4000001ff00 */
[----:B------:R-:W-:Y:S02]  /*7d50*/  CS2R R18, SRZ ;  /* 0x0000000000127805 */ /* 0x000fe4000001ff00 */
[----:B------:R-:W-:Y:S02]  /*7d60*/  @P3 SEL R3, R4, R3, !P1 ;  /* 0x0000000304033207 */ /* 0x000fe40004800000 */
[----:B------:R-:W-:Y:S02]  /*7d70*/  CS2R R16, SRZ ;  /* 0x0000000000107805 */ /* 0x000fe4000001ff00 */
[----:B------:R-:W-:Y:S04]  /*7d80*/  LOP3.LUT R3, R3, 0x1, RZ, 0xc0, !PT ;  /* 0x0000000103037812 */ /* 0x000fe800078ec0ff */
[----:B------:R-:W-:Y:S01]  /*7d90*/  ISETP.NE.U32.AND P0, PT, R3, 0x1, PT ;  /* 0x000000010300780c */ /* 0x000fe20003f05070 */
[----:B------:R-:W-:Y:S01]  /*7da0*/  @!UPT UIADD3 URZ, UPT, UPT, URZ, URZ, URZ ;  /* 0x000000fffffff290 */ /* 0x000fe2000fffe0ff */
[----:B------:R-:W-:Y:S11]  /*7db0*/  @!P5 BRA `(.L_x_136) ;  /* 0x00000000000cd947 */ /* 0x000ff60003800000 */
[----:B------:R-:W-:Y:S04]  /*7dc0*/  SHF.L.U32 R4, R140, 0x1f, RZ ;  /* 0x0000001f8c047819 */ /* 0x000fe800000006ff */
[----:B------:R-:W1:Y:S02]  /*7dd0*/  SYNCS.PHASECHK.TRANS64.TRYWAIT P1, [UR44+0x290], R4 ;  /* 0x00029004ff0075a7 */ /* 0x000e64000802112c */
[----:B-1----:R-:W-:Y:S05]  /*7de0*/  @!P1 BRA `(.L_x_137) ;  /* 0x0000002c001c9947 */ /* 0x002fea0003800000 */
.L_x_136:
[----:B------:R-:W-:Y:S05]  /*7df0*/  BSYNC B0 ;  /* 0x0000000000007941 */ /* 0x000fea0003800000 */
.L_x_135:
[----:B------:R2:W1:Y:S01]  /*7e00*/  @P0 LDS.128 R32, [R144+UR44+0x400] ;  /* 0x0004002c90200984 */ /* 0x0004620008000c00 */
[----:B------:R-:W5:Y:S01]  /*7e10*/  S2UR UR5, SR_CgaCtaId ;  /* 0x00000000000579c3 */ /* 0x000f620000008800 */
[----:B------:R-:W-:Y:S01]  /*7e20*/  UIADD3 UR4, UPT, UPT, UR44, 0x298, URZ ;  /* 0x000002982c047890 */ /* 0x000fe2000fffe0ff */
[----:B------:R-:W-:Y:S01]  /*7e30*/  LOP3.LUT R140, R140, 0x1, RZ, 0x3c, !PT ;  /* 0x000000018c8c7812 */ /* 0x000fe200078e3cff */
[----:B------:R2:W1:Y:S04]  /*7e40*/  @P0 LDS.128 R28, [R143+0x10] ;  /* 0x000010008f1c0984 */ /* 0x0004680000000c00 */
[----:B------:R2:W1:Y:S04]  /*7e50*/  @P0 LDS.128 R24, [R150+0x20] ;  /* 0x0000200096180984 */ /* 0x0004680000000c00 */
[----:B------:R2:W1:Y:S01]  /*7e60*/  @P0 LDS.128 R16, [R149+0x30] ;  /* 0x0000300095100984 */ /* 0x0004620000000c00 */
[----:B------:R-:W-:Y:S01]  /*7e70*/  @!PT LDS RZ, [RZ] ;  /* 0x00000000fffff984 */ /* 0x000fe20000000800 */
[----:B------:R-:W-:Y:S01]  /*7e80*/  @!PT LDS RZ, [RZ] ;  /* 0x00000000fffff984 */ /* 0x000fe20000000800 */
[----:B------:R-:W-:Y:S01]  /*7e90*/  @!PT LDS RZ, [RZ] ;  /* 0x00000000fffff984 */ /* 0x000fe20000000800 */
[----:B------:R-:W-:Y:S01]  /*7ea0*/  @!PT LDS RZ, [RZ] ;  /* 0x00000000fffff984 */ /* 0x000fe20000000800 */
[----:B------:R3:W-:Y:S06]  /*7eb0*/  MEMBAR.ALL.CTA ;  /* 0x0000000000007992 */ /* 0x0007ec0000008000 */
[----:B---3--:R-:W3:Y:S01]  /*7ec0*/  FENCE.VIEW.ASYNC.S ;  /* 0x00000000000073c6 */ /* 0x008ee20000000000 */
[----:B-----5:R-:W-:Y:S09]  /*7ed0*/  UPRMT UR4, UR5, 0x654, UR4 ;  /* 0x0000065405047896 */ /* 0x020ff20008000004 */
[----:B---3--:R-:W-:Y:S03]  /*7ee0*/  SYNCS.ARRIVE.TRANS64.RED.A1T0 RZ, [UR4], RZ ;  /* 0x000000ffffff79a7 */ /* 0x008fe60008100404 */
.L_x_134:
[----:B------:R-:W-:Y:S05]  /*7ef0*/  BSYNC B1 ;  /* 0x0000000000017941 */ /* 0x000fea0003800000 */
.L_x_133:
[----:B-1----:R-:W-:Y:S04]  /*7f00*/  SHF.R.U32.HI R3, RZ, 0x15, R2 ;  /* 0x00000015ff037819 */ /* 0x002fe80000011602 */
[----:B------:R-:W-:Y:S01]  /*7f10*/  LOP3.LUT P0, RZ, R3, 0x3, R146, 0x48, !PT ;  /* 0x0000000303ff7812 */ /* 0x000fe20007804892 */
[----:B------:R-:W-:Y:S01]  /*7f20*/  @!UPT UIADD3 URZ, UPT, UPT, URZ, URZ, URZ ;  /* 0x000000fffffff290 */ /* 0x000fe2000fffe0ff */
[----:B----4-:R-:W-:Y:S11]  /*7f30*/  @P4 BRA `(.L_x_138) ;  /* 0x0000000000084947 */ /* 0x010ff60003800000 */
[----:B------:R-:W1:Y:S02]  /*7f40*/  SYNCS.PHASECHK.TRANS64.TRYWAIT P1, [R152+URZ+0x2c0], R0 ;  /* 0x0002c000980075a7 */ /* 0x000e6400080211ff */
[----:B-1----:R-:W-:Y:S05]  /*7f50*/  @!P1 BRA `(.L_x_139) ;  /* 0x0000002800d89947 */ /* 0x002fea0003800000 */
.L_x_138:
[----:B------:R-:W-:Y:S05]  /*7f60*/  @!P0 BRA `(.L_x_140) ;  /* 0x0000000000408947 */ /* 0x000fea0003800000 */
[----:B------:R-:W4:Y:S01]  /*7f70*/  LDCU.64 UR8, c[0x4][0x70] ;  /* 0x01000e00ff0877ac */ /* 0x000f220008000a00 */
[----:B------:R-:W-:Y:S01]  /*7f80*/  MOV R15, 0x0 ;  /* 0x00000000000f7802 */ /* 0x000fe20000000f00 */
[----:B------:R-:W-:Y:S02]  /*7f90*/  HFMA2 R12, -RZ, RZ, 0, 5.9604644775390625e-08 ;  /* 0x00000001ff0c7431 */ /* 0x000fe400000001ff */
[----:B------:R-:W-:Y:S02]  /*7fa0*/  IMAD.MOV.U32 R8, RZ, RZ, 0x192 ;  /* 0x00000192ff087424 */ /* 0x000fe400078e00ff */
[----:B------:R-:W-:Y:S01]  /*7fb0*/  IMAD.MOV.U32 R13, RZ, RZ, RZ ;  /* 0x000000ffff0d7224 */ /* 0x000fe200078e00ff */
[----:B------:R-:W5:Y:S01]  /*7fc0*/  LDCU.64 UR6, c[0x4][0x78] ;  /* 0x01000f00ff0677ac */ /* 0x000f620008000a00 */
[----:B------:R-:W1:Y:S01]  /*7fd0*/  LDC.64 R14, c[0x4][R15] ;  /* 0x010000000f0e7b82 */ /* 0x000e620000000a00 */
[----:B------:R-:W2:Y:S01]  /*7fe0*/  LDCU.64 UR4, c[0x4][0x10] ;  /* 0x01000200ff0477ac */ /* 0x000ea20008000a00 */
[----:B----4-:R-:W-:Y:S01]  /*7ff0*/  MOV R5, UR9 ;  /* 0x0000000900057c02 */ /* 0x010fe20008000f00 */
[----:B------:R-:W-:Y:S01]  /*8000*/  IMAD.U32 R4, RZ, RZ, UR8 ;  /* 0x00000008ff047e24 */ /* 0x000fe2000f8e00ff */
[----:B-----5:R-:W-:Y:S01]  /*8010*/  MOV R7, UR7 ;  /* 0x0000000700077c02 */ /* 0x020fe20008000f00 */
[----:B------:R-:W-:Y:S01]  /*8020*/  IMAD.U32 R6, RZ, RZ, UR6 ;  /* 0x00000006ff067e24 */ /* 0x000fe2000f8e00ff */
[----:B--2---:R-:W-:Y:S01]  /*8030*/  MOV R11, UR5 ;  /* 0x00000005000b7c02 */ /* 0x004fe20008000f00 */
[----:B------:R-:W-:Y:S02]  /*8040*/  IMAD.U32 R10, RZ, RZ, UR4 ;  /* 0x00000004ff0a7e24 */ /* 0x000fe4000f8e00ff */
[----:B------:R-:W-:Y:S07]  /*8050*/  LEPC R20, `(.L_x_140) ;  /* 0x000000001014794e */ /* 0x000fee0000000000 */
[----:B-1-3--:R-:W-:Y:S05]  /*8060*/  CALL.ABS.NOINC R14 ;  /* 0x000000000e007343 */ /* 0x00afea0003c00000 */
.L_x_140:
[----:B------:R-:W-:Y:S01]  /*8070*/  LOP3.LUT P0, RZ, R131, 0x60, RZ, 0xc0, !PT ;  /* 0x0000006083ff7812 */ /* 0x000fe2000780c0ff */
[----:B------:R-:W-:Y:S05]  /*8080*/  WARPSYNC.ALL ;  /* 0x0000000000007948 */ /* 0x000fea0003800000 */
[----:B------:R-:W-:Y:S01]  /*8090*/  R2UR UR4, R2 ;  /* 0x00000000020472ca */ /* 0x000fe200000e0000 */
[----:B------:R-:W-:Y:S01]  /*80a0*/  BSSY.RECONVERGENT B0, `(.L_x_141) ;  /* 0x0000135000007945 */ /* 0x000fe20003800200 */
[----:B------:R-:W-:Y:S02]  /*80b0*/  F2FP.F16.E4M3.UNPACK_B R2, R32 ;  /* 0x00000020ff02723e */ /* 0x000fe400020006ff */
[-C--:B------:R-:W-:Y:S02]  /*80c0*/  F2FP.F16.E4M3.UNPACK_B R21, R33.reuse ;  /* 0x00000021ff15723e */ /* 0x080fe400020006ff */
[----:B------:R-:W-:Y:S01]  /*80d0*/  F2FP.F16.E4M3.UNPACK_B R12, R28 ;  /* 0x0000001cff0c723e */ /* 0x000fe200020006ff */
[----:B-1----:R-:W-:Y:S01]  /*80e0*/  HADD2.F32 R0, -RZ, R2.H0_H0 ;  /* 0x20000002ff007230 */ /* 0x002fe20000004100 */
[----:B------:R-:W-:Y:S01]  /*80f0*/  F2FP.F16.E4M3.UNPACK_B R32, R32.H1 ;  /* 0x00000020ff20723e */ /* 0x000fe200030006ff */
[--C-:B------:R-:W-:Y:S01]  /*8100*/  HADD2.F32 R73, -RZ, R21.reuse.H0_H0 ;  /* 0x20000015ff497230 */ /* 0x100fe20000004100 */
[----:B------:R-:W-:Y:S01]  /*8110*/  F2FP.F16.E4M3.UNPACK_B R33, R33.H1 ;  /* 0x00000021ff21723e */ /* 0x000fe200030006ff */
[----:B------:R-:W-:Y:S01]  /*8120*/  HADD2.F32 R74, -RZ, R21.H1_H1 ;  /* 0x30000015ff4a7230 */ /* 0x000fe20000004100 */
[-C--:B------:R-:W-:Y:S01]  /*8130*/  F2FP.F16.E4M3.UNPACK_B R20, R34.reuse ;  /* 0x00000022ff14723e */ /* 0x080fe200020006ff */
[--C-:B------:R-:W-:Y:S01]  /*8140*/  HADD2.F32 R3, -RZ, R32.reuse.H0_H0 ;  /* 0x20000020ff037230 */ /* 0x100fe20000004100 */
[----:B------:R-:W-:Y:S01]  /*8150*/  F2FP.F16.E4M3.UNPACK_B R15, R34.H1 ;  /* 0x00000022ff0f723e */ /* 0x000fe200030006ff */
[----:B------:R-:W-:Y:S01]  /*8160*/  HADD2.F32 R72, -RZ, R32.H1_H1 ;  /* 0x30000020ff487230 */ /* 0x000fe20000004100 */
[-C--:B------:R-:W-:Y:S01]  /*8170*/  F2FP.F16.E4M3.UNPACK_B R14, R35.reuse ;  /* 0x00000023ff0e723e */ /* 0x080fe200020006ff */
[--C-:B------:R-:W-:Y:S01]  /*8180*/  HADD2.F32 R75, -RZ, R33.reuse.H0_H0 ;  /* 0x20000021ff4b7230 */ /* 0x100fe20000004100 */
[----:B------:R-:W-:Y:S01]  /*8190*/  F2FP.F16.E4M3.UNPACK_B R13, R35.H1 ;  /* 0x00000023ff0d723e */ /* 0x000fe200030006ff */
[----:B------:R-:W-:Y:S01]  /*81a0*/  HADD2.F32 R76, -RZ, R33.H1_H1 ;  /* 0x30000021ff4c7230 */ /* 0x000fe20000004100 */
[----:B------:R-:W-:Y:S01]  /*81b0*/  F2FP.F16.E4M3.UNPACK_B R28, R28.H1 ;  /* 0x0000001cff1c723e */ /* 0x000fe200030006ff */
[--C-:B------:R-:W-:Y:S01]  /*81c0*/  HADD2.F32 R77, -RZ, R20.reuse.H0_H0 ;  /* 0x20000014ff4d7230 */ /* 0x100fe20000004100 */
[-C--:B------:R-:W-:Y:S01]  /*81d0*/  F2FP.F16.E4M3.UNPACK_B R11, R29.reuse ;  /* 0x0000001dff0b723e */ /* 0x080fe200020006ff */
        /* <DEDUP_REMOVED lines=43> */
[----:B------:R-:W-:Y:S01]  /*8490*/  IADD3 R152, PT, PT, R152, 0x2d0, RZ ;  /* 0x000002d098987810 */ /* 0x000fe20007ffe0ff */
[----:B------:R-:W-:Y:S01]  /*84a0*/  HADD2.F32 R100, -RZ, R6.H1_H1 ;  /* 0x30000006ff647230 */ /* 0x000fe20000004100 */
[----:B------:R-:W-:Y:S01]  /*84b0*/  IADD3 R68, PT, PT, R68, 0x1, RZ ;  /* 0x0000000144447810 */ /* 0x000fe20007ffe0ff */
[--C-:B------:R-:W-:Y:S01]  /*84c0*/  HADD2.F32 R101, -RZ, R5.reuse.H0_H0 ;  /* 0x20000005ff657230 */ /* 0x100fe20000004100 */
[----:B------:R-:W-:Y:S01]  /*84d0*/  LOP3.LUT R152, R152, 0xfefffff8, RZ, 0xc0, !PT ;  /* 0xfefffff898987812 */ /* 0x000fe200078ec0ff */
[----:B------:R-:W-:Y:S02]  /*84e0*/  HADD2.F32 R102, -RZ, R5.H1_H1 ;  /* 0x30000005ff667230 */ /* 0x000fe40000004100 */
[--C-:B------:R-:W-:Y:S02]  /*84f0*/  HADD2.F32 R103, -RZ, R4.reuse.H0_H0 ;  /* 0x20000004ff677230 */ /* 0x100fe40000004100 */
[----:B------:R-:W-:Y:S02]  /*8500*/  HADD2.F32 R104, -RZ, R4.H1_H1 ;  /* 0x30000004ff687230 */ /* 0x000fe40000004100 */
[----:B------:R-:W1:Y:S01]  /*8510*/  LDTM.x64 R4, tmem[UR4] ;  /* 0x00000004000479ee */ /* 0x000e620008340000 */
[----:B------:R-:W-:Y:S01]  /*8520*/  NOP ;  /* 0x0000000000007918 */ /* 0x000fe20000000000 */
[----:B-1----:R1:W-:Y:S01]  /*8530*/  SYNCS.ARRIVE.TRANS64.RED.A1T0 RZ, [R152+URZ], RZ ;  /* 0x000000ff98ff79a7 */ /* 0x0023e200081004ff */
[----:B------:R-:W-:Y:S02]  /*8540*/  HADD2.F32 R2, -RZ, R2.H1_H1 ;  /* 0x30000002ff027230 */ /* 0x000fe40000004100 */
[--C-:B------:R-:W-:Y:S02]  /*8550*/  HADD2.F32 R105, -RZ, R106.reuse.H0_H0 ;  /* 0x2000006aff697230 */ /* 0x100fe40000004100 */
        /* <DEDUP_REMOVED lines=9> */
[C---:B---3--:R-:W-:Y:S01]  /*85f0*/  FMUL R4, R70.reuse, R4 ;  /* 0x0000000446047220 */ /* 0x048fe20000400000 */
[C---:B------:R-:W-:Y:S01]  /*8600*/  FMUL R5, R70.reuse, R5 ;  /* 0x0000000546057220 */ /* 0x040fe20000400000 */
[C---:B------:R-:W-:Y:S01]  /*8610*/  FMUL R8, R70.reuse, R8 ;  /* 0x0000000846087220 */ /* 0x040fe20000400000 */
[C---:B------:R-:W-:Y:S01]  /*8620*/  FMUL R9, R70.reuse, R9 ;  /* 0x0000000946097220 */ /* 0x040fe20000400000 */
[C---:B------:R-:W-:Y:S01]  /*8630*/  FFMA R4, R71.reuse, R0, R4 ;  /* 0x0000000047047223 */ /* 0x040fe20000000004 */
[C---:B------:R-:W-:Y:S01]  /*8640*/  FFMA R5, R71.reuse, R2, R5 ;  /* 0x0000000247057223 */ /* 0x040fe20000000005 */
[C---:B------:R-:W-:Y:S01]  /*8650*/  FMUL R12, R70.reuse, R12 ;  /* 0x0000000c460c7220 */ /* 0x040fe20000400000 */
[C---:B------:R-:W-:Y:S01]  /*8660*/  FMUL R13, R70.reuse, R13 ;  /* 0x0000000d460d7220 */ /* 0x040fe20000400000 */
[C---:B------:R-:W-:Y:S01]  /*8670*/  FMUL R0, R70.reuse, R16 ;  /* 0x0000001046007220 */ /* 0x040fe20000400000 */
[C---:B------:R-:W-:Y:S01]  /*8680*/  FMUL R2, R70.reuse, R17 ;  /* 0x0000001146027220 */ /* 0x040fe20000400000 */
[C---:B------:R-:W-:Y:S01]  /*8690*/  FMUL R17, R70.reuse, R24 ;  /* 0x0000001846117220 */ /* 0x040fe20000400000 */
[--C-:B------:R-:W-:Y:S02]  /*86a0*/  HADD2.F32 R125, -RZ, R126.reuse.H0_H0 ;  /* 0x2000007eff7d7230 */ /* 0x100fe40000004100 */
[C---:B------:R-:W-:Y:S01]  /*86b0*/  FMUL R6, R70.reuse, R6 ;  /* 0x0000000646067220 */ /* 0x040fe20000400000 */
[----:B------:R-:W-:Y:S02]  /*86c0*/  HADD2.F32 R126, -RZ, R126.H1_H1 ;  /* 0x3000007eff7e7230 */ /* 0x000fe40000004100 */
[C---:B------:R-:W-:Y:S01]  /*86d0*/  FMUL R7, R70.reuse, R7 ;  /* 0x0000000746077220 */ /* 0x040fe20000400000 */
[C---:B------:R-:W-:Y:S01]  /*86e0*/  FMUL R10, R70.reuse, R10 ;  /* 0x0000000a460a7220 */ /* 0x040fe20000400000 */
[C---:B------:R-:W-:Y:S01]  /*86f0*/  FFMA R6, R71.reuse, R3, R6 ;  /* 0x0000000347067223 */ /* 0x040fe20000000006 */
[C---:B------:R-:W-:Y:S01]  /*8700*/  FMUL R11, R70.reuse, R11 ;  /* 0x0000000b460b7220 */ /* 0x040fe20000400000 */
[C---:B------:R-:W-:Y:S01]  /*8710*/  FFMA R7, R71.reuse, R72, R7 ;  /* 0x0000004847077223 */ /* 0x040fe20000000007 */
[C---:B------:R-:W-:Y:S01]  /*8720*/  FFMA R8, R71.reuse, R73, R8 ;  /* 0x0000004947087223 */ /* 0x040fe20000000008 */
[C---:B------:R-:W-:Y:S01]  /*8730*/  FFMA R9, R71.reuse, R74, R9 ;  /* 0x0000004a47097223 */ /* 0x040fe20000000009 */
[C---:B------:R-:W-:Y:S01]  /*8740*/  FFMA R10, R71.reuse, R75, R10 ;  /* 0x0000004b470a7223 */ /* 0x040fe2000000000a */
[C---:B------:R-:W-:Y:S01]  /*8750*/  FFMA R11, R71.reuse, R76, R11 ;  /* 0x0000004c470b7223 */ /* 0x040fe2000000000b */
[C---:B------:R-:W-:Y:S01]  /*8760*/  FFMA R12, R71.reuse, R77, R12 ;  /* 0x0000004d470c7223 */ /* 0x040fe2000000000c */
[----:B------:R-:W-:Y:S01]  /*8770*/  FFMA R13, R71, R78, R13 ;  /* 0x0000004e470d7223 */ /* 0x000fe2000000000d */
[----:B------:R-:W-:Y:S01]  /*8780*/  F2FP.SATFINITE.E4M3.F32.PACK_AB_MERGE_C R76, R7, R6, RZ ;  /* 0x00000006074c723e */ /* 0x000fe200048070ff */
[--C-:B------:R-:W-:Y:S02]  /*8790*/  HADD2.F32 R74, -RZ, R129.reuse.H0_H0 ;  /* 0x20000081ff4a7230 */ /* 0x100fe40000004100 */
[C---:B------:R-:W-:Y:S01]  /*87a0*/  FMUL R7, R70.reuse, R20 ;  /* 0x0000001446077220 */ /* 0x040fe20000400000 */
[----:B------:R-:W-:Y:S01]  /*87b0*/  HADD2.F32 R75, -RZ, R129.H1_H1 ;  /* 0x30000081ff4b7230 */ /* 0x000fe20000004100 */
[----:B------:R-:W-:Y:S01]  /*87c0*/  F2FP.SATFINITE.E4M3.F32.PACK_AB_MERGE_C R129, R11, R10, RZ ;  /* 0x0000000a0b81723e */ /* 0x000fe200048070ff */
        /* <DEDUP_REMOVED lines=12> */
[----:B------:R-:W-:Y:S01]  /*8890*/  FFMA R3, R71, R83, R3 ;  /* 0x0000005347037223 */ /* 0x000fe20000000003 */
[C---:B------:R-:W-:Y:S01]  /*88a0*/  FMUL R25, R70.reuse, R32 ;  /* 0x0000002046197220 */ /* 0x040fe20000400000 */
[----:B------:R-:W-:Y:S01]  /*88b0*/  F2FP.SATFINITE.E4M3.F32.PACK_AB_MERGE_C R14, R15, R14, RZ ;  /* 0x0000000e0f0e723e */ /* 0x000fe200048070ff */
[C---:B------:R-:W-:Y:S01]  /*88c0*/  FMUL R6, R70.reuse, R19 ;  /* 0x0000001346067220 */ /* 0x040fe20000400000 */
[C---:B------:R-:W-:Y:S01]  /*88d0*/  FMUL R11, R70.reuse, R22 ;  /* 0x00000016460b7220 */ /* 0x040fe20000400000 */
[C---:B------:R-:W-:Y:S01]  /*88e0*/  FMUL R22, R70.reuse, R29 ;  /* 0x0000001d46167220 */ /* 0x040fe20000400000 */
[C---:B------:R-:W-:Y:S01]  /*88f0*/  FMUL R29, R70.reuse, R36 ;  /* 0x00000024461d7220 */ /* 0x040fe20000400000 */
[C---:B------:R-:W-:Y:S01]  /*8900*/  FFMA R6, R71.reuse, R84, R6 ;  /* 0x0000005447067223 */ /* 0x040fe20000000006 */
[C---:B------:R-:W-:Y:S01]  /*8910*/  FFMA R7, R71.reuse, R85, R7 ;  /* 0x0000005547077223 */ /* 0x040fe20000000007 */
[C---:B------:R-:W-:Y:S01]  /*8920*/  FFMA R10, R71.reuse, R86, R10 ;  /* 0x00000056470a7223 */ /* 0x040fe2000000000a */
[C---:B------:R-:W-:Y:S01]  /*8930*/  FFMA R11, R71.reuse, R87, R11 ;  /* 0x00000057470b7223 */ /* 0x040fe2000000000b */
[----:B------:R-:W-:Y:S01]  /*8940*/  FMUL R16, R70, R23 ;  /* 0x0000001746107220 */ /* 0x000fe20000400000 */
[----:B------:R-:W-:Y:S01]  /*8950*/  F2FP.SATFINITE.E4M3.F32.PACK_AB_MERGE_C R3, R6, R3, RZ ;  /* 0x000000030603723e */ /* 0x000fe200048070ff */
        /* <DEDUP_REMOVED lines=10> */
[----:B------:R-:W-:Y:S01]  /*8a00*/  FMUL R30, R70, R37 ;  /* 0x00000025461e7220 */ /* 0x000fe20000400000 */
[----:B------:R-:W-:Y:S01]  /*8a10*/  F2FP.SATFINITE.E4M3.F32.PACK_AB_MERGE_C R16, R10, R7, R16 ;  /* 0x000000070a10723e */ /* 0x000fe20004807010 */
        /* <DEDUP_REMOVED lines=23> */
[----:B------:R-:W-:Y:S01]  /*8b90*/  FFMA R31, R71, R103, R31 ;  /* 0x00000067471f7223 */ /* 0x000fe2000000001f */
[----:B------:R-:W-:Y:S01]  /*8ba0*/  FMUL R45, R70, R52 ;  /* 0x00000034462d7220 */ /* 0x000fe20000400000 */
[----:B------:R-:W-:Y:S01]  /*8bb0*/  F2FP.SATFINITE.E4M3.F32.PACK_AB_MERGE_C R19, R28, R27, RZ ;  /* 0x0000001b1c13723e */ /* 0x000fe200048070ff */
[C---:B------:R-:W-:Y:S01]  /*8bc0*/  FMUL R52, R70.reuse, R59 ;  /* 0x0000003b46347220 */ /* 0x040fe20000400000 */
[C---:B------:R-:W-:Y:S01]  /*8bd0*/  FMUL R59, R70.reuse, R66 ;  /* 0x00000042463b7220 */ /* 0x040fe20000400000 */
[----:B------:R-:W-:Y:S01]  /*8be0*/  F2FP.SATFINITE.E4M3.F32.PACK_AB_MERGE_C R66, R13, R12, R14 ;  /* 0x0000000c0d42723e */ /* 0x000fe2000480700e */
[----:B------:R-:W-:Y:S01]  /*8bf0*/  FMUL R32, R70, R39 ;  /* 0x0000002746207220 */ /* 0x000fe20000400000 */
[--C-:B------:R-:W-:Y:S01]  /*8c00*/  HADD2.F32 R107, -RZ, R108.reuse.H0_H0 ;  /* 0x2000006cff6b7230 */ /* 0x100fe20000004100 */
[----:B------:R-:W-:Y:S01]  /*8c10*/  F2FP.SATFINITE.E4M3.F32.PACK_AB_MERGE_C R19, R26, R25, R19 ;  /* 0x000000191a13723e */ /* 0x000fe20004807013 */
[----:B------:R-:W-:Y:S02]  /*8c20*/  HADD2.F32 R108, -RZ, R108.H1_H1 ;  /* 0x3000006cff6c7230 */ /* 0x000fe40000004100 */
[C---:B------:R-:W-:Y:S01]  /*8c30*/  FFMA R32, R71.reuse, R104, R32 ;  /* 0x0000006847207223 */ /* 0x040fe20000000020 */
[C---:B------:R-:W-:Y:S01]  /*8c40*/  FFMA R33, R71.reuse, R105, R33 ;  /* 0x0000006947217223 */ /* 0x040fe20000000021 */
[C---:B------:R-:W-:Y:S01]  /*8c50*/  FFMA R34, R71.reuse, R106, R34 ;  /* 0x0000006a47227223 */ /* 0x040fe20000000022 */
[C---:B------:R-:W-:Y:S01]  /*8c60*/  FMUL R35, R70.reuse, R42 ;  /* 0x0000002a46237220 */ /* 0x040fe20000400000 */
[----:B------:R-:W-:Y:S01]  /*8c70*/  FMUL R42, R70, R49 ;  /* 0x00000031462a7220 */ /* 0x000fe20000400000 */
[----:B------:R-:W-:Y:S01]  /*8c80*/  F2FP.SATFINITE.E4M3.F32.PACK_AB_MERGE_C R32, R32, R31, RZ ;  /* 0x0000001f2020723e */ /* 0x000fe200048070ff */
[C---:B------:R-:W-:Y:S01]  /*8c90*/  FMUL R49, R70.reuse, R56 ;  /* 0x0000003846317220 */ /* 0x040fe20000400000 */
[C---:B------:R-:W-:Y:S01]  /*8ca0*/  FMUL R36, R70.reuse, R43 ;  /* 0x0000002b46247220 */ /* 0x040fe20000400000 */
[--C-:B------:R-:W-:Y:S02]  /*8cb0*/  HADD2.F32 R111, -RZ, R112.reuse.H0_H0 ;  /* 0x20000070ff6f7230 */ /* 0x100fe40000004100 */
[C---:B------:R-:W-:Y:S01]  /*8cc0*/  FFMA R35, R71.reuse, R107, R35 ;  /* 0x0000006b47237223 */ /* 0x040fe20000000023 */
[----:B------:R-:W-:Y:S02]  /*8cd0*/  HADD2.F32 R112, -RZ, R112.H1_H1 ;  /* 0x30000070ff707230 */ /* 0x000fe40000004100 */
[C---:B------:R-:W-:Y:S01]  /*8ce0*/  FMUL R39, R70.reuse, R46 ;  /* 0x0000002e46277220 */ /* 0x040fe20000400000 */
[C---:B------:R-:W-:Y:S01]  /*8cf0*/  FFMA R36, R71.reuse, R108, R36 ;  /* 0x0000006c47247223 */ /* 0x040fe20000000024 */
[C---:B------:R-:W-:Y:S01]  /*8d00*/  FMUL R40, R70.reuse, R47 ;  /* 0x0000002f46287220 */ /* 0x040fe20000400000 */
[C---:B------:R-:W-:Y:S01]  /*8d10*/  FFMA R37, R71.reuse, R109, R37 ;  /* 0x0000006d47257223 */ /* 0x040fe20000000025 */
[C---:B------:R-:W-:Y:S01]  /*8d20*/  FFMA R38, R71.reuse, R110, R38 ;  /* 0x0000006e47267223 */ /* 0x040fe20000000026 */
        /* <DEDUP_REMOVED lines=8> */
[C---:B------:R-:W-:Y:S01]  /*8db0*/  FMUL R46, R70.reuse, R53 ;  /* 0x00000035462e7220 */ /* 0x040fe20000400000 */
[--C-:B------:R-:W-:Y:S02]  /*8dc0*/  HADD2.F32 R119, -RZ, R120.reuse.H0_H0 ;  /* 0x20000078ff777230 */ /* 0x100fe40000004100 */
[C---:B------:R-:W-:Y:S01]  /*8dd0*/  FMUL R50, R70.reuse, R57 ;  /* 0x0000003946327220 */ /* 0x040fe20000400000 */
[C---:B------:R-:W-:Y:S01]  /*8de0*/  FMUL R51, R70.reuse, R58 ;  /* 0x0000003a46337220 */ /* 0x040fe20000400000 */
[C---:B------:R-:W-:Y:S01]  /*8df0*/  FMUL R53, R70.reuse, R60 ;  /* 0x0000003c46357220 */ /* 0x040fe20000400000 */
[C---:B------:R-:W-:Y:S01]  /*8e00*/  FFMA R43, R71.reuse, R115, R43 ;  /* 0x00000073472b7223 */ /* 0x040fe2000000002b */
[----:B------:R-:W-:Y:S02]  /*8e10*/  HADD2.F32 R120, -RZ, R120.H1_H1 ;  /* 0x30000078ff787230 */ /* 0x000fe40000004100 */
[C---:B------:R-:W-:Y:S01]  /*8e20*/  FMUL R47, R70.reuse, R54 ;  /* 0x00000036462f7220 */ /* 0x040fe20000400000 */
[C---:B------:R-:W-:Y:S01]  /*8e30*/  FMUL R57, R70.reuse, R64 ;  /* 0x0000004046397220 */ /* 0x040fe20000400000 */
[C---:B------:R-:W-:Y:S01]  /*8e40*/  FMUL R58, R70.reuse, R65 ;  /* 0x00000041463a7220 */ /* 0x040fe20000400000 */
[C---:B------:R-:W-:Y:S01]  /*8e50*/  FMUL R60, R70.reuse, R67 ;  /* 0x00000043463c7220 */ /* 0x040fe20000400000 */
[----:B------:R-:W-:Y:S01]  /*8e60*/  FFMA R44, R71, R116, R44 ;  /* 0x00000074472c7223 */ /* 0x000fe2000000002c */
[----:B------:R-:W-:Y:S01]  /*8e70*/  FMUL R48, R70, R55 ;  /* 0x0000003746307220 */ /* 0x000fe20000400000 */
[----:B------:R-:W-:Y:S01]  /*8e80*/  F2FP.SATFINITE.E4M3.F32.PACK_AB_MERGE_C R64, R5, R4, R76 ;  /* 0x000000040540723e */ /* 0x000fe2000480704c */
[----:B------:R-:W-:Y:S01]  /*8e90*/  FFMA R45, R71, R117, R45 ;  /* 0x00000075472d7223 */ /* 0x000fe2000000002d */
[----:B------:R-:W-:Y:S01]  /*8ea0*/  F2FP.SATFINITE.E4M3.F32.PACK_AB_MERGE_C R65, R9, R8, R129 ;  /* 0x000000080941723e */ /* 0x000fe20004807081 */
[C---:B------:R-:W-:Y:S01]  /*8eb0*/  FFMA R46, R71.reuse, R118, R46 ;  /* 0x00000076472e7223 */ /* 0x040fe2000000002e */
[----:B------:R-:W-:Y:S01]  /*8ec0*/  F2FP.SATFINITE.E4M3.F32.PACK_AB_MERGE_C R67, R2, R0, R3 ;  /* 0x000000000243723e */ /* 0x000fe20004807003 */
[--C-:B------:R-:W-:Y:S02]  /*8ed0*/  HADD2.F32 R123, -RZ, R124.reuse.H0_H0 ;  /* 0x2000007cff7b7230 */ /* 0x100fe40000004100 */
[C---:B------:R-:W-:Y:S01]  /*8ee0*/  FFMA R47, R71.reuse, R119, R47 ;  /* 0x00000077472f7223 */ /* 0x040fe2000000002f */
[----:B------:R-:W-:Y:S02]  /*8ef0*/  HADD2.F32 R124, -RZ, R124.H1_H1 ;  /* 0x3000007cff7c7230 */ /* 0x000fe40000004100 */
[C---:B------:R-:W-:Y:S01]  /*8f00*/  FFMA R48, R71.reuse, R120, R48 ;  /* 0x0000007847307223 */ /* 0x040fe20000000030 */
[----:B------:R1:W-:Y:S01]  /*8f10*/  STS.128 [R144+UR44+0x2400], R64 ;  /* 0x0024004090007988 */ /* 0x0003e20008000c2c */
[C---:B------:R-:W-:Y:S01]  /*8f20*/  FFMA R49, R71.reuse, R121, R49 ;  /* 0x0000007947317223 */ /* 0x040fe20000000031 */
[C---:B------:R-:W-:Y:S01]  /*8f30*/  FFMA R50, R71.reuse, R122, R50 ;  /* 0x0000007a47327223 */ /* 0x040fe20000000032 */
[C---:B------:R-:W-:Y:S01]  /*8f40*/  FMUL R54, R70.reuse, R61 ;  /* 0x0000003d46367220 */ /* 0x040fe20000400000 */
[--C-:B------:R-:W-:Y:S02]  /*8f50*/  HADD2.F32 R127, -RZ, R128.reuse.H0_H0 ;  /* 0x20000080ff7f7230 */ /* 0x100fe40000004100 */
[C---:B------:R-:W-:Y:S01]  /*8f60*/  FFMA R51, R71.reuse, R123, R51 ;  /* 0x0000007b47337223 */ /* 0x040fe20000000033 */
[----:B------:R-:W-:Y:S02]  /*8f70*/  HADD2.F32 R128, -RZ, R128.H1_H1 ;  /* 0x30000080ff807230 */ /* 0x000fe40000004100 */
[----:B------:R-:W-:Y:S01]  /*8f80*/  FMUL R55, R70, R62 ;  /* 0x0000003e46377220 */ /* 0x000fe20000400000 */
[----:B------:R1:W-:Y:S01]  /*8f90*/  STS.128 [R143+0x2010], R16 ;  /* 0x002010108f007388 */ /* 0x0003e20000000c00 */
[----:B------:R-:W-:Y:S01]  /*8fa0*/  F2FP.SATFINITE.E4M3.F32.PACK_AB_MERGE_C R35, R36, R35, RZ ;  /* 0x000000232423723e */ /* 0x000fe200048070ff */
[C---:B------:R-:W-:Y:S01]  /*8fb0*/  FFMA R52, R71.reuse, R124, R52 ;  /* 0x0000007c47347223 */ /* 0x040fe20000000034 */
[----:B------:R-:W-:Y:S01]  /*8fc0*/  FMUL R56, R70, R63 ;  /* 0x0000003f46387220 */ /* 0x000fe20000400000 */
[C---:B------:R-:W-:Y:S01]  /*8fd0*/  FFMA R53, R71.reuse, R125, R53 ;  /* 0x0000007d47357223 */ /* 0x040fe20000000035 */
[C---:B------:R-:W-:Y:S01]  /*8fe0*/  FFMA R54, R71.reuse, R126, R54 ;  /* 0x0000007e47367223 */ /* 0x040fe20000000036 */
[C---:B------:R-:W-:Y:S01]  /*8ff0*/  FFMA R55, R71.reuse, R127, R55 ;  /* 0x0000007f47377223 */ /* 0x040fe20000000037 */
[C---:B------:R-:W-:Y:S01]  /*9000*/  FFMA R56, R71.reuse, R128, R56 ;  /* 0x0000008047387223 */ /* 0x040fe20000000038 */
[----:B------:R-:W-:Y:S01]  /*9010*/  F2FP.SATFINITE.E4M3.F32.PACK_AB_MERGE_C R39, R40, R39, RZ ;  /* 0x000000272827723e */ /* 0x000fe200048070ff */
[C---:B------:R-:W-:Y:S01]  /*9020*/  FFMA R57, R71.reuse, R72, R57 ;  /* 0x0000004847397223 */ /* 0x040fe20000000039 */
[----:B------:R-:W-:Y:S01]  /*9030*/  F2FP.SATFINITE.E4M3.F32.PACK_AB_MERGE_C R43, R44, R43, RZ ;  /* 0x0000002b2c2b723e */ /* 0x000fe200048070ff */
[C---:B------:R-:W-:Y:S01]  /*9040*/  FFMA R58, R71.reuse, R73, R58 ;  /* 0x00000049473a7223 */ /* 0x040fe2000000003a */
[C---:B------:R-:W-:Y:S01]  /*9050*/  FFMA R59, R71.reuse, R74, R59 ;  /* 0x0000004a473b7223 */ /* 0x040fe2000000003b */
[----:B------:R-:W-:Y:S01]  /*9060*/  F2FP.SATFINITE.E4M3.F32.PACK_AB_MERGE_C R33, R34, R33, R35 ;  /* 0x000000212221723e */ /* 0x000fe20004807023 */
[----:B------:R-:W-:Y:S01]  /*9070*/  FFMA R60, R71, R75, R60 ;  /* 0x0000004b473c7223 */ /* 0x000fe2000000003c */
[----:B------:R-:W-:Y:S02]  /*9080*/  F2FP.SATFINITE.E4M3.F32.PACK_AB_MERGE_C R32, R30, R29, R32 ;  /* 0x0000001d1e20723e */ /* 0x000fe40004807020 */
[----:B------:R-:W-:Y:S02]  /*9090*/  F2FP.SATFINITE.E4M3.F32.PACK_AB_MERGE_C R34, R38, R37, R39 ;  /* 0x000000252622723e */ /* 0x000fe40004807027 */
[----:B------:R-:W-:Y:S02]  /*90a0*/  F2FP.SATFINITE.E4M3.F32.PACK_AB_MERGE_C R35, R42, R41, R43 ;  /* 0x000000292a23723e */ /* 0x000fe4000480702b */
[----:B------:R-:W-:Y:S02]  /*90b0*/  F2FP.SATFINITE.E4M3.F32.PACK_AB_MERGE_C R51, R52, R51, RZ ;  /* 0x000000333433723e */ /* 0x000fe400048070ff */
[----:B------:R-:W-:Y:S01]  /*90c0*/  F2FP.SATFINITE.E4M3.F32.PACK_AB_MERGE_C R48, R48, R47, RZ ;  /* 0x0000002f3030723e */ /* 0x000fe200048070ff */
[----:B------:R1:W-:Y:S01]  /*90d0*/  STS.128 [R150+0x2020], R32 ;  /* 0x0020202096007388 */ /* 0x0003e20000000c00 */
[----:B------:R-:W-:Y:S02]  /*90e0*/  F2FP.SATFINITE.E4M3.F32.PACK_AB_MERGE_C R55, R56, R55, RZ ;  /* 0x000000373837723e */ /* 0x000fe400048070ff */
[----:B------:R-:W-:Y:S02]  /*90f0*/  F2FP.SATFINITE.E4M3.F32.PACK_AB_MERGE_C R59, R60, R59, RZ ;  /* 0x0000003b3c3b723e */ /* 0x000fe400048070ff */
[----:B------:R-:W-:Y:S02]  /*9100*/  F2FP.SATFINITE.E4M3.F32.PACK_AB_MERGE_C R49, R50, R49, R51 ;  /* 0x000000313231723e */ /* 0x000fe40004807033 */
[----:B------:R-:W-:Y:S02]  /*9110*/  F2FP.SATFINITE.E4M3.F32.PACK_AB_MERGE_C R48, R46, R45, R48 ;  /* 0x0000002d2e30723e */ /* 0x000fe40004807030 */
[----:B------:R-:W-:Y:S02]  /*9120*/  F2FP.SATFINITE.E4M3.F32.PACK_AB_MERGE_C R50, R54, R53, R55 ;  /* 0x000000353632723e */ /* 0x000fe40004807037 */
[----:B------:R-:W-:Y:S05]  /*9130*/  F2FP.SATFINITE.E4M3.F32.PACK_AB_MERGE_C R51, R58, R57, R59 ;  /* 0x000000393a33723e */ /* 0x000fea000480703b */
[----:B------:R1:W-:Y:S01]  /*9140*/  STS.128 [R149+0x2030], R48 ;  /* 0x0020303095007388 */ /* 0x0003e20000000c00 */
[----:B------:R-:W-:Y:S01]  /*9150*/  @!PT LDS RZ, [RZ] ;  /* 0x00000000fffff984 */ /* 0x000fe20000000800 */
[----:B------:R-:W-:Y:S01]  /*9160*/  @!PT LDS RZ, [RZ] ;  /* 0x00000000fffff984 */ /* 0x000fe20000000800 */
[----:B------:R-:W-:Y:S01]  /*9170*/  @!PT LDS RZ, [RZ] ;  /* 0x00000000fffff984 */ /* 0x000fe20000000800 */
[----:B------:R-:W-:Y:S01]  /*9180*/  @!PT LDS RZ, [RZ] ;  /* 0x00000000fffff984 */ /* 0x000fe20000000800 */
[----:B------:R3:W-:Y:S07]  /*9190*/  MEMBAR.ALL.CTA ;  /* 0x0000000000007992 */ /* 0x0007ee0000008000 */
[----:B---3--:R-:W3:Y:S02]  /*91a0*/  FENCE.VIEW.ASYNC.S ;  /* 0x00000000000073c6 */ /* 0x008ee40000000000 */
[----:B---3--:R-:W-:Y:S06]  /*91b0*/  BAR.SYNC.DEFER_BLOCKING 0x1, 0x80 ;  /* 0x0042000000007b1d */ /* 0x008fec0000010000 */
[----:B------:R-:W-:Y:S05]  /*91c0*/  @P0 BRA `(.L_x_142) ;  /* 0x0000000000880947 */ /* 0x000fea0003800000 */
[----:B------:R-:W3:Y:S01]  /*91d0*/  LDCU.128 UR12, c[0x0][0xb90] ;  /* 0x00017200ff0c77ac */ /* 0x000ee20008000c00 */
[----:B------:R-:W4:Y:S01]  /*91e0*/  LDCU UR18, c[0x0][0xba0] ;  /* 0x00017400ff1277ac */ /* 0x000f220008000800 */
[----:B------:R-:W-:Y:S02]  /*91f0*/  USHF.L.U32 UR10, UR49, 0x7, URZ ;  /* 0x00000007310a7899 */ /* 0x000fe400080006ff */
[----:B------:R-:W-:Y:S02]  /*9200*/  UISETP.NE.AND UP0, UPT, UR56, 0x1, UPT ;  /* 0x000000013800788c */ /* 0x000fe4000bf05270 */
[----:B------:R-:W-:Y:S01]  /*9210*/  UIMAD.WIDE.U32 UR4, UR10, UR57, URZ ;  /* 0x000000390a0472a5 */ /* 0x000fe2000f8e00ff */
[----:B------:R-:W5:Y:S01]  /*9220*/  LDCU.64 UR16, c[0x0][0x348] ;  /* 0x00006900ff1077ac */ /* 0x000f620008000a00 */
[----:B------:R-:W-:Y:S02]  /*9230*/  UIADD3 UR8, UPT, UPT, UR44, 0x2400, URZ ;  /* 0x000024002c087890 */ /* 0x000fe4000fffe0ff */
[----:B---3--:R-:W-:Y:S02]  /*9240*/  UISETP.NE.AND UP1, UPT, UR14, 0x1, UPT ;  /* 0x000000010e00788c */ /* 0x008fe4000bf25270 */
[----:B------:R-:W-:Y:S02]  /*9250*/  USHF.L.U32 UR9, UR51, 0x6, URZ ;  /* 0x0000000633097899 */ /* 0x000fe400080006ff */
[----:B------:R-:W-:Y:S01]  /*9260*/  MOV R151, UR8 ;  /* 0x0000000800977c02 */ /* 0x000fe20008000f00 */
[----:B------:R-:W-:Y:S02]  /*9270*/  UMOV UR4, UR5 ;  /* 0x0000000500047c82 */ /* 0x000fe40008000000 */
[----:B------:R-:W-:Y:S01]  /*9280*/  USHF.R.U32.HI UR4, URZ, UR58, UR4 ;  /* 0x0000003aff047299 */ /* 0x000fe20008011604 */
[----:B------:R-:W-:Y:S03]  /*9290*/  R2UR UR8, R151 ;  /* 0x00000000970872ca */ /* 0x000fe600000e0000 */
[----:B------:R-:W-:Y:S02]  /*92a0*/  USEL UR11, UR10, UR4, !UP0 ;  /* 0x000000040a0b7287 */ /* 0x000fe4000c000000 */
[----:B------:R-:W-:Y:S02]  /*92b0*/  UISETP.NE.AND UP0, UPT, UR59, 0x1, UPT ;  /* 0x000000013b00788c */ /* 0x000fe4000bf05270 */
[----:B------:R-:W-:Y:S07]  /*92c0*/  UIMAD.WIDE.U32 UR4, UR11, UR12, URZ ;  /* 0x0000000c0b0472a5 */ /* 0x000fee000f8e00ff */
[----:B------:R-:W-:Y:S02]  /*92d0*/  UMOV UR4, UR5 ;  /* 0x0000000500047c82 */ /* 0x000fe40008000000 */
[----:B------:R-:W-:Y:S04]  /*92e0*/  USHF.R.U32.HI UR4, URZ, UR13, UR4 ;  /* 0x0000000dff047299 */ /* 0x000fe80008011604 */
[----:B------:R-:W-:Y:S02]  /*92f0*/  USEL UR12, UR11, UR4, !UP0 ;  /* 0x000000040b0c7287 */ /* 0x000fe4000c000000 */
[----:B-----5:R-:W-:Y:S02]  /*9300*/  UIADD3 UR4, UP0, UPT, UR16, 0x780, URZ ;  /* 0x0000078010047890 */ /* 0x020fe4000ff1e0ff */
[----:B------:R-:W-:Y:S07]  /*9310*/  UIMAD.WIDE.U32 UR6, UR12, UR15, URZ ;  /* 0x0000000f0c0672a5 */ /* 0x000fee000f8e00ff */
[----:B------:R-:W-:Y:S01]  /*9320*/  UMOV UR5, UR7 ;  /* 0x0000000700057c82 */ /* 0x000fe20008000000 */
[----:B------:R-:W-:Y:S02]  /*9330*/  UIADD3 UR7, UPT, UPT, -UR11, URZ, URZ ;  /* 0x000000ff0b077290 */ /* 0x000fe4000fffe1ff */
[----:B----4-:R-:W-:Y:S02]  /*9340*/  USHF.R.U32.HI UR5, URZ, UR18, UR5 ;  /* 0x00000012ff057299 */ /* 0x010fe40008011605 */
[----:B------:R-:W-:Y:S02]  /*9350*/  UIMAD UR10, UR56, UR7, UR10 ;  /* 0x00000007380a72a4 */ /* 0x000fe4000f8e020a */
[----:B------:R-:W-:Y:S02]  /*9360*/  USEL UR13, UR12, UR5, !UP1 ;  /* 0x000000050c0d7287 */ /* 0x000fe4000c800000 */
[----:B------:R-:W-:Y:S02]  /*9370*/  UIADD3 UR5, UPT, UPT, -UR12, URZ, URZ ;  /* 0x000000ff0c057290 */ /* 0x000fe4000fffe1ff */
[----:B------:R-:W-:Y:S02]  /*9380*/  UIADD3 UR6, UPT, UPT, -UR13, URZ, URZ ;  /* 0x000000ff0d067290 */ /* 0x000fe4000fffe1ff */
[----:B------:R-:W-:Y:S02]  /*9390*/  UIMAD UR11, UR59, UR5, UR11 ;  /* 0x000000053b0b72a4 */ /* 0x000fe4000f8e020b */
[----:B------:R-:W-:Y:S02]  /*93a0*/  UIMAD UR12, UR14, UR6, UR12 ;  /* 0x000000060e0c72a4 */ /* 0x000fe4000f8e020c */
[----:B------:R-:W-:Y:S09]  /*93b0*/  UIADD3.X UR5, UPT, UPT, URZ, UR17, URZ, UP0, !UPT ;  /* 0x00000011ff057290 */ /* 0x000ff200087fe4ff */
[----:B------:R3:W-:Y:S01]  /*93c0*/  UTMASTG.5D.IM2COL [UR8], [UR4] ;  /* 0x00000008040073b5 */ /* 0x0007e20008060000 */
[----:B------:R0:W-:Y:S01]  /*93d0*/  UTMACMDFLUSH ;  /* 0x00000000000079b7 */ /* 0x0001e20000000000 */
[----:B---3--:R-:W-:Y:S04]  /*93e0*/  DEPBAR.LE SB0, 0x0 ;  /* 0x000080000000791a */ /* 0x008fe80000000000 */
.L_x_142:
[----:B------:R-:W-:Y:S05]  /*93f0*/  BSYNC.RECONVERGENT B0 ;  /* 0x0000000000007941 */ /* 0x000fea0003800200 */
.L_x_141:
[----:B------:R-:W-:Y:S01]  /*9400*/  R2UR UR4, R147 ;  /* 0x00000000930472ca */ /* 0x000fe200000e0000 */
[----:B------:R-:W-:Y:S01]  /*9410*/  BAR.SYNC.DEFER_BLOCKING 0x1, 0x80 ;  /* 0x0042000000007b1d */ /* 0x000fe20000010000 */
[C---:B------:R-:W-:Y:S01]  /*9420*/  ISETP.NE.AND P0, PT, R68.reuse, 0x2, PT ;  /* 0x000000024400780c */ /* 0x040fe20003f05270 */
[----:B------:R-:W-:Y:S01]  /*9430*/  UISETP.NE.AND UP0, UPT, UR46, URZ, UPT ;  /* 0x000000ff2e00728c */ /* 0x000fe2000bf05270 */
[----:B------:R-:W-:Y:S01]  /*9440*/  LOP3.LUT R141, R141, 0x1, RZ, 0x3c, !PT ;  /* 0x000000018d8d7812 */ /* 0x000fe200078e3cff */
[----:B------:R-:W-:Y:S01]  /*9450*/  UIADD3 UR49, UPT, UPT, UR37, UR63, URZ ;  /* 0x0000003f25317290 */ /* 0x000fe2000fffe0ff */
[----:B------:R-:W-:Y:S02]  /*9460*/  SEL R0, RZ, 0x1, P0 ;  /* 0x00000001ff007807 */ /* 0x000fe40000000000 */
[----:B------:R-:W-:Y:S02]  /*9470*/  SEL R68, R68, RZ, P0 ;  /* 0x000000ff44447207 */ /* 0x000fe40000000000 */
[----:B------:R-:W-:Y:S03]  /*9480*/  LOP3.LUT R142, R142, R0, RZ, 0x3c, !PT ;  /* 0x000000008e8e7212 */ /* 0x000fe600078e3cff */
[----:B------:R-:W-:Y:S01]  /*9490*/  UIADD3 UR51, UPT, UPT, UR36, UR4, URZ ;  /* 0x0000000424337290 */ /* 0x000fe2000fffe0ff */
[----:B------:R-:W-:Y:S01]  /*94a0*/  UMOV UR45, UR50 ;  /* 0x00000032002d7c82 */ /* 0x000fe20008000000 */
[----:B------:R-:W-:Y:S10]  /*94b0*/  BRA.U UP0, `(.L_x_143) ;  /* 0xffffffd900cc7547 */ /* 0x000ff4000b83ffff */
[----:B------:R-:W-:Y:S05]  /*94c0*/  EXIT ;  /* 0x000000000000794d */ /* 0x000fea0003800000 */
.L_x_25:
[----:B------:R-:W-:Y:S07]  /*94d0*/  MOV R0, UR9 ;  /* 0x0000000900007c02 */ /* 0x000fee0008000f00 */
.L_x_144:
[----:B--2---:R2:W3:Y:S02]  /*94e0*/  SYNCS.PHASECHK.TRANS64.TRYWAIT P0, [R0+URZ+0x148], R4 ;  /* 0x00014804000075a7 */ /* 0x0044e400080011ff */
[----:B---3--:R-:W-:Y:S05]  /*94f0*/  @!P0 NANOSLEEP.SYNCS 0x989680 ;  /* 0x009896800000895d */ /* 0x008fea0003900000 */
[----:B------:R-:W3:Y:S02]  /*9500*/  @!P0 SYNCS.PHASECHK.TRANS64 P0, [R0+URZ+0x148], R4 ;  /* 0x00014804000085a7 */ /* 0x000ee400080010ff */
[----:B---3--:R-:W-:Y:S05]  /*9510*/  @!P0 BRA `(.L_x_144) ;  /* 0xfffffffc00f08947 */ /* 0x008fea000383ffff */
[----:B------:R-:W-:Y:S05]  /*9520*/  BRA `(.L_x_24) ;  /* 0xffffff8800c47947 */ /* 0x000fea000383ffff */
.L_x_32:
[----:B------:R-:W-:Y:S07]  /*9530*/  MOV R0, UR9 ;  /* 0x0000000900007c02 */ /* 0x000fee0008000f00 */
.L_x_145:
[----:B-1----:R1:W2:Y:S02]  /*9540*/  SYNCS.PHASECHK.TRANS64.TRYWAIT P0, [R0+URZ+0x148], R4 ;  /* 0x00014804000075a7 */ /* 0x0022a400080011ff */
[----:B--2---:R-:W-:Y:S05]  /*9550*/  @!P0 NANOSLEEP.SYNCS 0x989680 ;  /* 0x009896800000895d */ /* 0x004fea0003900000 */
[----:B------:R-:W2:Y:S02]  /*9560*/  @!P0 SYNCS.PHASECHK.TRANS64 P0, [R0+URZ+0x148], R4 ;  /* 0x00014804000085a7 */ /* 0x000ea400080010ff */
[----:B--2---:R-:W-:Y:S05]  /*9570*/  @!P0 BRA `(.L_x_145) ;  /* 0xfffffffc00f08947 */ /* 0x004fea000383ffff */
[----:B------:R-:W-:Y:S05]  /*9580*/  BRA `(.L_x_31) ;  /* 0xffffff9000687947 */ /* 0x000fea000383ffff */
.L_x_37:
[----:B-1----:R-:W-:-:S07]  /*9590*/  MOV R0, UR30 ;  /* 0x0000001e00007c02 */ /* 0x002fce0008000f00 */
.L_x_146:
[----:B-1----:R1:W2:Y:S02]  /*95a0*/  SYNCS.PHASECHK.TRANS64.TRYWAIT P0, [R0+URZ+0x2b0], R3 ;  /* 0x0002b003000075a7 */ /* 0x0022a400080011ff */
[----:B--2---:R-:W-:Y:S05]  /*95b0*/  @!P0 NANOSLEEP.SYNCS 0x989680 ;  /* 0x009896800000895d */ /* 0x004fea0003900000 */
[----:B------:R-:W2:Y:S02]  /*95c0*/  @!P0 SYNCS.PHASECHK.TRANS64 P0, [R0+URZ+0x2b0], R3 ;  /* 0x0002b003000085a7 */ /* 0x000ea400080010ff */
[----:B--2---:R-:W-:Y:S05]  /*95d0*/  @!P0 BRA `(.L_x_146) ;  /* 0xfffffffc00f08947 */ /* 0x004fea000383ffff */
[----:B------:R-:W-:Y:S05]  /*95e0*/  BRA `(.L_x_147) ;  /* 0xffffff94004c7947 */ /* 0x000fea000383ffff */
.L_x_41:
[----:B------:R-:W-:-:S07]  /*95f0*/  MOV R0, UR4 ;  /* 0x0000000400007c02 */ /* 0x000fce0008000f00 */
.L_x_148:
[----:B-1----:R1:W2:Y:S02]  /*9600*/  SYNCS.PHASECHK.TRANS64.TRYWAIT P0, [R0+URZ], R2 ;  /* 0x00000002000075a7 */ /* 0x0022a400080011ff */
[----:B--2---:R-:W-:Y:S05]  /*9610*/  @!P0 NANOSLEEP.SYNCS 0x989680 ;  /* 0x009896800000895d */ /* 0x004fea0003900000 */
[----:B------:R-:W2:Y:S02]  /*9620*/  @!P0 SYNCS.PHASECHK.TRANS64 P0, [R0+URZ], R2 ;  /* 0x00000002000085a7 */ /* 0x000ea400080010ff */
[----:B--2---:R-:W-:Y:S05]  /*9630*/  @!P0 BRA `(.L_x_148) ;  /* 0xfffffffc00f08947 */ /* 0x004fea000383ffff */
[----:B------:R-:W-:Y:S05]  /*9640*/  BRA `(.L_x_149) ;  /* 0xffffff9800e07947 */ /* 0x000fea000383ffff */
.L_x_42:
[----:B------:R-:W-:-:S07]  /*9650*/  MOV R0, UR5 ;  /* 0x0000000500007c02 */ /* 0x000fce0008000f00 */
.L_x_150:
[----:B-1----:R1:W2:Y:S02]  /*9660*/  SYNCS.PHASECHK.TRANS64.TRYWAIT P0, [R0+URZ], R2 ;  /* 0x00000002000075a7 */ /* 0x0022a400080011ff */
[----:B--2---:R-:W-:Y:S05]  /*9670*/  @!P0 NANOSLEEP.SYNCS 0x989680 ;  /* 0x009896800000895d */ /* 0x004fea0003900000 */
[----:B------:R-:W2:Y:S02]  /*9680*/  @!P0 SYNCS.PHASECHK.TRANS64 P0, [R0+URZ], R2 ;  /* 0x00000002000085a7 */ /* 0x000ea400080010ff */
[----:B--2---:R-:W-:Y:S05]  /*9690*/  @!P0 BRA `(.L_x_150) ;  /* 0xfffffffc00f08947 */ /* 0x004fea000383ffff */
[----:B------:R-:W-:Y:S05]  /*96a0*/  BRA `(.L_x_151) ;  /* 0xffffff9800f07947 */ /* 0x000fea000383ffff */
.L_x_43:
[----:B------:R-:W-:-:S07]  /*96b0*/  MOV R0, UR5 ;  /* 0x0000000500007c02 */ /* 0x000fce0008000f00 */
.L_x_152:
[----:B-1----:R1:W2:Y:S02]  /*96c0*/  SYNCS.PHASECHK.TRANS64.TRYWAIT P0, [R0+URZ], R2 ;  /* 0x00000002000075a7 */ /* 0x0022a400080011ff */
[----:B--2---:R-:W-:Y:S05]  /*96d0*/  @!P0 NANOSLEEP.SYNCS 0x989680 ;  /* 0x009896800000895d */ /* 0x004fea0003900000 */
[----:B------:R-:W2:Y:S02]  /*96e0*/  @!P0 SYNCS.PHASECHK.TRANS64 P0, [R0+URZ], R2 ;  /* 0x00000002000085a7 */ /* 0x000ea400080010ff */
[----:B--2---:R-:W-:Y:S05]  /*96f0*/  @!P0 BRA `(.L_x_152) ;  /* 0xfffffffc00f08947 */ /* 0x004fea000383ffff */
[----:B------:R-:W-:Y:S05]  /*9700*/  BRA `(.L_x_153) ;  /* 0xffffff9c00007947 */ /* 0x000fea000383ffff */
.L_x_44:
[----:B------:R-:W-:-:S07]  /*9710*/  MOV R0, UR5 ;  /* 0x0000000500007c02 */ /* 0x000fce0008000f00 */
.L_x_154:
[----:B-1----:R1:W2:Y:S02]  /*9720*/  SYNCS.PHASECHK.TRANS64.TRYWAIT P0, [R0+URZ], R2 ;  /* 0x00000002000075a7 */ /* 0x0022a400080011ff */
[----:B--2---:R-:W-:Y:S05]  /*9730*/  @!P0 NANOSLEEP.SYNCS 0x989680 ;  /* 0x009896800000895d */ /* 0x004fea0003900000 */
[----:B------:R-:W2:Y:S02]  /*9740*/  @!P0 SYNCS.PHASECHK.TRANS64 P0, [R0+URZ], R2 ;  /* 0x00000002000085a7 */ /* 0x000ea400080010ff */
[----:B--2---:R-:W-:Y:S05]  /*9750*/  @!P0 BRA `(.L_x_154) ;  /* 0xfffffffc00f08947 */ /* 0x004fea000383ffff */
[----:B------:R-:W-:Y:S05]  /*9760*/  BRA `(.L_x_155) ;  /* 0xffffff9c00107947 */ /* 0x000fea000383ffff */
.L_x_45:
[----:B------:R-:W-:-:S07]  /*9770*/  MOV R0, UR5 ;  /* 0x0000000500007c02 */ /* 0x000fce0008000f00 */
.L_x_156:
[----:B-1----:R1:W2:Y:S02]  /*9780*/  SYNCS.PHASECHK.TRANS64.TRYWAIT P0, [R0+URZ], R2 ;  /* 0x00000002000075a7 */ /* 0x0022a400080011ff */
[----:B--2---:R-:W-:Y:S05]  /*9790*/  @!P0 NANOSLEEP.SYNCS 0x989680 ;  /* 0x009896800000895d */ /* 0x004fea0003900000 */
[----:B------:R-:W2:Y:S02]  /*97a0*/  @!P0 SYNCS.PHASECHK.TRANS64 P0, [R0+URZ], R2 ;  /* 0x00000002000085a7 */ /* 0x000ea400080010ff */
[----:B--2---:R-:W-:Y:S05]  /*97b0*/  @!P0 BRA `(.L_x_156) ;  /* 0xfffffffc00f08947 */ /* 0x004fea000383ffff */
[----:B------:R-:W-:Y:S05]  /*97c0*/  BRA `(.L_x_157) ;  /* 0xffffff9c00207947 */ /* 0x000fea000383ffff */
.L_x_46:
[----:B------:R-:W-:-:S07]  /*97d0*/  MOV R0, UR5 ;  /* 0x0000000500007c02 */ /* 0x000fce0008000f00 */
.L_x_158:
[----:B-1----:R1:W2:Y:S02]  /*97e0*/  SYNCS.PHASECHK.TRANS64.TRYWAIT P0, [R0+URZ], R2 ;  /* 0x00000002000075a7 */ /* 0x0022a400080011ff */
[----:B--2---:R-:W-:Y:S05]  /*97f0*/  @!P0 NANOSLEEP.SYNCS 0x989680 ;  /* 0x009896800000895d */ /* 0x004fea0003900000 */
[----:B------:R-:W2:Y:S02]  /*9800*/  @!P0 SYNCS.PHASECHK.TRANS64 P0, [R0+URZ], R2 ;  /* 0x00000002000085a7 */ /* 0x000ea400080010ff */
[----:B--2---:R-:W-:Y:S05]  /*9810*/  @!P0 BRA `(.L_x_158) ;  /* 0xfffffffc00f08947 */ /* 0x004fea000383ffff */
[----:B------:R-:W-:Y:S05]  /*9820*/  BRA `(.L_x_159) ;  /* 0xffffff9c00307947 */ /* 0x000fea000383ffff */
.L_x_47:
[----:B------:R-:W-:-:S07]  /*9830*/  MOV R0, UR5 ;  /* 0x0000000500007c02 */ /* 0x000fce0008000f00 */
.L_x_160:
[----:B-1----:R1:W2:Y:S02]  /*9840*/  SYNCS.PHASECHK.TRANS64.TRYWAIT P0, [R0+URZ], R2 ;  /* 0x00000002000075a7 */ /* 0x0022a400080011ff */
[----:B--2---:R-:W-:Y:S05]  /*9850*/  @!P0 NANOSLEEP.SYNCS 0x989680 ;  /* 0x009896800000895d */ /* 0x004fea0003900000 */
[----:B------:R-:W2:Y:S02]  /*9860*/  @!P0 SYNCS.PHASECHK.TRANS64 P0, [R0+URZ], R2 ;  /* 0x00000002000085a7 */ /* 0x000ea400080010ff */
[----:B--2---:R-:W-:Y:S05]  /*9870*/  @!P0 BRA `(.L_x_160) ;  /* 0xfffffffc00f08947 */ /* 0x004fea000383ffff */
[----:B------:R-:W-:Y:S05]  /*9880*/  BRA `(.L_x_161) ;  /* 0xffffff9c00407947 */ /* 0x000fea000383ffff */
.L_x_48:
[----:B------:R-:W-:-:S07]  /*9890*/  MOV R0, UR5 ;  /* 0x0000000500007c02 */ /* 0x000fce0008000f00 */
.L_x_162:
[----:B-1----:R1:W2:Y:S02]  /*98a0*/  SYNCS.PHASECHK.TRANS64.TRYWAIT P0, [R0+URZ], R2 ;  /* 0x00000002000075a7 */ /* 0x0022a400080011ff */
[----:B--2---:R-:W-:Y:S05]  /*98b0*/  @!P0 NANOSLEEP.SYNCS 0x989680 ;  /* 0x009896800000895d */ /* 0x004fea0003900000 */
[----:B------:R-:W2:Y:S02]  /*98c0*/  @!P0 SYNCS.PHASECHK.TRANS64 P0, [R0+URZ], R2 ;  /* 0x00000002000085a7 */ /* 0x000ea400080010ff */
[----:B--2---:R-:W-:Y:S05]  /*98d0*/  @!P0 BRA `(.L_x_162) ;  /* 0xfffffffc00f08947 */ /* 0x004fea000383ffff */
[----:B------:R-:W-:Y:S05]  /*98e0*/  BRA `(.L_x_163) ;  /* 0xffffff9c00507947 */ /* 0x000fea000383ffff */
.L_x_49:
[----:B------:R-:W-:-:S07]  /*98f0*/  MOV R0, UR5 ;  /* 0x0000000500007c02 */ /* 0x000fce0008000f00 */
.L_x_164:
[----:B-1----:R1:W2:Y:S02]  /*9900*/  SYNCS.PHASECHK.TRANS64.TRYWAIT P0, [R0+URZ], R2 ;  /* 0x00000002000075a7 */ /* 0x0022a400080011ff */
[----:B--2---:R-:W-:Y:S05]  /*9910*/  @!P0 NANOSLEEP.SYNCS 0x989680 ;  /* 0x009896800000895d */ /* 0x004fea0003900000 */
[----:B------:R-:W2:Y:S02]  /*9920*/  @!P0 SYNCS.PHASECHK.TRANS64 P0, [R0+URZ], R2 ;  /* 0x00000002000085a7 */ /* 0x000ea400080010ff */
[----:B--2---:R-:W-:Y:S05]  /*9930*/  @!P0 BRA `(.L_x_164) ;  /* 0xfffffffc00f08947 */ /* 0x004fea000383ffff */
[----:B------:R-:W-:Y:S05]  /*9940*/  BRA `(.L_x_165) ;  /* 0xffffff9c00607947 */ /* 0x000fea000383ffff */
.L_x_50:
[----:B------:R-:W-:-:S07]  /*9950*/  MOV R0, UR5 ;  /* 0x0000000500007c02 */ /* 0x000fce0008000f00 */
.L_x_166:
[----:B-1----:R1:W2:Y:S02]  /*9960*/  SYNCS.PHASECHK.TRANS64.TRYWAIT P0, [R0+URZ], R2 ;  /* 0x00000002000075a7 */ /* 0x0022a400080011ff */
[----:B--2---:R-:W-:Y:S05]  /*9970*/  @!P0 NANOSLEEP.SYNCS 0x989680 ;  /* 0x009896800000895d */ /* 0x004fea0003900000 */
[----:B------:R-:W2:Y:S02]  /*9980*/  @!P0 SYNCS.PHASECHK.TRANS64 P0, [R0+URZ], R2 ;  /* 0x00000002000085a7 */ /* 0x000ea400080010ff */
[----:B--2---:R-:W-:Y:S05]  /*9990*/  @!P0 BRA `(.L_x_166) ;  /* 0xfffffffc00f08947 */ /* 0x004fea000383ffff */
[----:B------:R-:W-:Y:S05]  /*99a0*/  BRA `(.L_x_167) ;  /* 0xffffff9c00707947 */ /* 0x000fea000383ffff */
.L_x_51:
[----:B------:R-:W-:-:S07]  /*99b0*/  MOV R0, UR5 ;  /* 0x0000000500007c02 */ /* 0x000fce0008000f00 */
.L_x_168:
[----:B-1----:R1:W2:Y:S02]  /*99c0*/  SYNCS.PHASECHK.TRANS64.TRYWAIT P0, [R0+URZ], R2 ;  /* 0x00000002000075a7 */ /* 0x0022a400080011ff */
[----:B--2---:R-:W-:Y:S05]  /*99d0*/  @!P0 NANOSLEEP.SYNCS 0x989680 ;  /* 0x009896800000895d */ /* 0x004fea0003900000 */
[----:B------:R-:W2:Y:S02]  /*99e0*/  @!P0 SYNCS.PHASECHK.TRANS64 P0, [R0+URZ], R2 ;  /* 0x00000002000085a7 */ /* 0x000ea400080010ff */
[----:B--2---:R-:W-:Y:S05]  /*99f0*/  @!P0 BRA `(.L_x_168) ;  /* 0xfffffffc00f08947 */ /* 0x004fea000383ffff */
[----:B------:R-:W-:Y:S05]  /*9a00*/  BRA `(.L_x_169) ;  /* 0xffffff9c00807947 */ /* 0x000fea000383ffff */
.L_x_52:
[----:B------:R-:W-:-:S07]  /*9a10*/  MOV R0, UR5 ;  /* 0x0000000500007c02 */ /* 0x000fce0008000f00 */
.L_x_170:
[----:B-1----:R1:W2:Y:S02]  /*9a20*/  SYNCS.PHASECHK.TRANS64.TRYWAIT P0, [R0+URZ], R2 ;  /* 0x00000002000075a7 */ /* 0x0022a400080011ff */
[----:B--2---:R-:W-:Y:S05]  /*9a30*/  @!P0 NANOSLEEP.SYNCS 0x989680 ;  /* 0x009896800000895d */ /* 0x004fea0003900000 */
[----:B------:R-:W2:Y:S02]  /*9a40*/  @!P0 SYNCS.PHASECHK.TRANS64 P0, [R0+URZ], R2 ;  /* 0x00000002000085a7 */ /* 0x000ea400080010ff */
[----:B--2---:R-:W-:Y:S05]  /*9a50*/  @!P0 BRA `(.L_x_170) ;  /* 0xfffffffc00f08947 */ /* 0x004fea000383ffff */
[----:B------:R-:W-:Y:S05]  /*9a60*/  BRA `(.L_x_171) ;  /* 0xffffff9c00907947 */ /* 0x000fea000383ffff */
.L_x_53:
[----:B------:R-:W-:-:S07]  /*9a70*/  MOV R0, UR5 ;  /* 0x0000000500007c02 */ /* 0x000fce0008000f00 */
.L_x_172:
[----:B-1----:R1:W2:Y:S02]  /*9a80*/  SYNCS.PHASECHK.TRANS64.TRYWAIT P0, [R0+URZ], R2 ;  /* 0x00000002000075a7 */ /* 0x0022a400080011ff */
[----:B--2---:R-:W-:Y:S05]  /*9a90*/  @!P0 NANOSLEEP.SYNCS 0x989680 ;  /* 0x009896800000895d */ /* 0x004fea0003900000 */
[----:B------:R-:W2:Y:S02]  /*9aa0*/  @!P0 SYNCS.PHASECHK.TRANS64 P0, [R0+URZ], R2 ;  /* 0x00000002000085a7 */ /* 0x000ea400080010ff */
[----:B--2---:R-:W-:Y:S05]  /*9ab0*/  @!P0 BRA `(.L_x_172) ;  /* 0xfffffffc00f08947 */ /* 0x004fea000383ffff */
[----:B------:R-:W-:Y:S05]  /*9ac0*/  BRA `(.L_x_173) ;  /* 0xffffff9c00a07947 */ /* 0x000fea000383ffff */
.L_x_54:
[----:B------:R-:W-:-:S07]  /*9ad0*/  MOV R0, UR5 ;  /* 0x0000000500007c02 */ /* 0x000fce0008000f00 */
.L_x_174:
[----:B-1----:R1:W2:Y:S02]  /*9ae0*/  SYNCS.PHASECHK.TRANS64.TRYWAIT P0, [R0+URZ], R2 ;  /* 0x00000002000075a7 */ /* 0x0022a400080011ff */
[----:B--2---:R-:W-:Y:S05]  /*9af0*/  @!P0 NANOSLEEP.SYNCS 0x989680 ;  /* 0x009896800000895d */ /* 0x004fea0003900000 */
[----:B------:R-:W2:Y:S02]  /*9b00*/  @!P0 SYNCS.PHASECHK.TRANS64 P0, [R0+URZ], R2 ;  /* 0x00000002000085a7 */ /* 0x000ea400080010ff */
[----:B--2---:R-:W-:Y:S05]  /*9b10*/  @!P0 BRA `(.L_x_174) ;  /* 0xfffffffc00f08947 */ /* 0x004fea000383ffff */
[----:B------:R-:W-:Y:S05]  /*9b20*/  BRA `(.L_x_175) ;  /* 0xffffff9c00b07947 */ /* 0x000fea000383ffff */
.L_x_55:
[----:B------:R-:W-:-:S07]  /*9b30*/  MOV R0, UR5 ;  /* 0x0000000500007c02 */ /* 0x000fce0008000f00 */
.L_x_176:
[----:B-1----:R1:W2:Y:S02]  /*9b40*/  SYNCS.PHASECHK.TRANS64.TRYWAIT P0, [R0+URZ], R2 ;  /* 0x00000002000075a7 */ /* 0x0022a400080011ff */
[----:B--2---:R-:W-:Y:S05]  /*9b50*/  @!P0 NANOSLEEP.SYNCS 0x989680 ;  /* 0x009896800000895d */ /* 0x004fea0003900000 */
[----:B------:R-:W2:Y:S02]  /*9b60*/  @!P0 SYNCS.PHASECHK.TRANS64 P0, [R0+URZ], R2 ;  /* 0x00000002000085a7 */ /* 0x000ea400080010ff */
[----:B--2---:R-:W-:Y:S05]  /*9b70*/  @!P0 BRA `(.L_x_176) ;  /* 0xfffffffc00f08947 */ /* 0x004fea000383ffff */
[----:B------:R-:W-:Y:S05]  /*9b80*/  BRA `(.L_x_177) ;  /* 0xffffff9c00c07947 */ /* 0x000fea000383ffff */
.L_x_56:
[----:B------:R-:W-:-:S07]  /*9b90*/  MOV R0, UR5 ;  /* 0x0000000500007c02 */ /* 0x000fce0008000f00 */
.L_x_178:
[----:B-1----:R1:W2:Y:S02]  /*9ba0*/  SYNCS.PHASECHK.TRANS64.TRYWAIT P0, [R0+URZ], R2 ;  /* 0x00000002000075a7 */ /* 0x0022a400080011ff */
[----:B--2---:R-:W-:Y:S05]  /*9bb0*/  @!P0 NANOSLEEP.SYNCS 0x989680 ;  /* 0x009896800000895d */ /* 0x004fea0003900000 */
[----:B------:R-:W2:Y:S02]  /*9bc0*/  @!P0 SYNCS.PHASECHK.TRANS64 P0, [R0+URZ], R2 ;  /* 0x00000002000085a7 */ /* 0x000ea400080010ff */
[----:B--2---:R-:W-:Y:S05]  /*9bd0*/  @!P0 BRA `(.L_x_178) ;  /* 0xfffffffc00f08947 */ /* 0x004fea000383ffff */
[----:B------:R-:W-:Y:S05]  /*9be0*/  BRA `(.L_x_179) ;  /* 0xffffff9c00d07947 */ /* 0x000fea000383ffff */
.L_x_57:
[----:B------:R-:W-:-:S07]  /*9bf0*/  MOV R0, UR5 ;  /* 0x0000000500007c02 */ /* 0x000fce0008000f00 */
.L_x_180:
[----:B-1----:R1:W2:Y:S02]  /*9c00*/  SYNCS.PHASECHK.TRANS64.TRYWAIT P0, [R0+URZ], R2 ;  /* 0x00000002000075a7 */ /* 0x0022a400080011ff */
[----:B--2---:R-:W-:Y:S05]  /*9c10*/  @!P0 NANOSLEEP.SYNCS 0x989680 ;  /* 0x009896800000895d */ /* 0x004fea0003900000 */
[----:B------:R-:W2:Y:S02]  /*9c20*/  @!P0 SYNCS.PHASECHK.TRANS64 P0, [R0+URZ], R2 ;  /* 0x00000002000085a7 */ /* 0x000ea400080010ff */
[----:B--2---:R-:W-:Y:S05]  /*9c30*/  @!P0 BRA `(.L_x_180) ;  /* 0xfffffffc00f08947 */ /* 0x004fea000383ffff */
[----:B------:R-:W-:Y:S05]  /*9c40*/  BRA `(.L_x_181) ;  /* 0xffffff9c00e07947 */ /* 0x000fea000383ffff */
.L_x_58:
[----:B------:R-:W-:-:S07]  /*9c50*/  MOV R0, UR5 ;  /* 0x0000000500007c02 */ /* 0x000fce0008000f00 */
.L_x_182:
[----:B-1----:R1:W2:Y:S02]  /*9c60*/  SYNCS.PHASECHK.TRANS64.TRYWAIT P0, [R0+URZ], R2 ;  /* 0x00000002000075a7 */ /* 0x0022a400080011ff */
[----:B--2---:R-:W-:Y:S05]  /*9c70*/  @!P0 NANOSLEEP.SYNCS 0x989680 ;  /* 0x009896800000895d */ /* 0x004fea0003900000 */
[----:B------:R-:W2:Y:S02]  /*9c80*/  @!P0 SYNCS.PHASECHK.TRANS64 P0, [R0+URZ], R2 ;  /* 0x00000002000085a7 */ /* 0x000ea400080010ff */
[----:B--2---:R-:W-:Y:S05]  /*9c90*/  @!P0 BRA `(.L_x_182) ;  /* 0xfffffffc00f08947 */ /* 0x004fea000383ffff */
[----:B------:R-:W-:Y:S05]  /*9ca0*/  BRA `(.L_x_183) ;  /* 0xffffff9c00f07947 */ /* 0x000fea000383ffff */
.L_x_59:
[----:B------:R-:W-:-:S07]  /*9cb0*/  MOV R0, UR5 ;  /* 0x0000000500007c02 */ /* 0x000fce0008000f00 */
.L_x_184:
[----:B-1----:R1:W2:Y:S02]  /*9cc0*/  SYNCS.PHASECHK.TRANS64.TRYWAIT P0, [R0+URZ], R2 ;  /* 0x00000002000075a7 */ /* 0x0022a400080011ff */
[----:B--2---:R-:W-:Y:S05]  /*9cd0*/  @!P0 NANOSLEEP.SYNCS 0x989680 ;  /* 0x009896800000895d */ /* 0x004fea0003900000 */
[----:B------:R-:W2:Y:S02]  /*9ce0*/  @!P0 SYNCS.PHASECHK.TRANS64 P0, [R0+URZ], R2 ;  /* 0x00000002000085a7 */ /* 0x000ea400080010ff */
[----:B--2---:R-:W-:Y:S05]  /*9cf0*/  @!P0 BRA `(.L_x_184) ;  /* 0xfffffffc00f08947 */ /* 0x004fea000383ffff */
[----:B------:R-:W-:Y:S05]  /*9d00*/  BRA `(.L_x_185) ;  /* 0xffffffa000007947 */ /* 0x000fea000383ffff */
.L_x_60:
[----:B------:R-:W-:-:S07]  /*9d10*/  MOV R0, UR5 ;  /* 0x0000000500007c02 */ /* 0x000fce0008000f00 */
.L_x_186:
[----:B-1----:R1:W2:Y:S02]  /*9d20*/  SYNCS.PHASECHK.TRANS64.TRYWAIT P0, [R0+URZ], R2 ;  /* 0x00000002000075a7 */ /* 0x0022a400080011ff */
[----:B--2---:R-:W-:Y:S05]  /*9d30*/  @!P0 NANOSLEEP.SYNCS 0x989680 ;  /* 0x009896800000895d */ /* 0x004fea0003900000 */
[----:B------:R-:W2:Y:S02]  /*9d40*/  @!P0 SYNCS.PHASECHK.TRANS64 P0, [R0+URZ], R2 ;  /* 0x00000002000085a7 */ /* 0x000ea400080010ff */
[----:B--2---:R-:W-:Y:S05]  /*9d50*/  @!P0 BRA `(.L_x_186) ;  /* 0xfffffffc00f08947 */ /* 0x004fea000383ffff */
[----:B------:R-:W-:Y:S05]  /*9d60*/  BRA `(.L_x_187) ;  /* 0xffffffa000107947 */ /* 0x000fea000383ffff */
.L_x_61:
[----:B------:R-:W-:-:S07]  /*9d70*/  MOV R0, UR5 ;  /* 0x0000000500007c02 */ /* 0x000fce0008000f00 */
.L_x_188:
[----:B-1----:R1:W2:Y:S02]  /*9d80*/  SYNCS.PHASECHK.TRANS64.TRYWAIT P0, [R0+URZ], R2 ;  /* 0x00000002000075a7 */ /* 0x0022a400080011ff */
[----:B--2---:R-:W-:Y:S05]  /*9d90*/  @!P0 NANOSLEEP.SYNCS 0x989680 ;  /* 0x009896800000895d */ /* 0x004fea0003900000 */
[----:B------:R-:W2:Y:S02]  /*9da0*/  @!P0 SYNCS.PHASECHK.TRANS64 P0, [R0+URZ], R2 ;  /* 0x00000002000085a7 */ /* 0x000ea400080010ff */
[----:B--2---:R-:W-:Y:S05]  /*9db0*/  @!P0 BRA `(.L_x_188) ;  /* 0xfffffffc00f08947 */ /* 0x004fea000383ffff */
[----:B------:R-:W-:Y:S05]  /*9dc0*/  BRA `(.L_x_189) ;  /* 0xffffffa000207947 */ /* 0x000fea000383ffff */
.L_x_62:
[----:B------:R-:W-:-:S07]  /*9dd0*/  MOV R0, UR5 ;  /* 0x0000000500007c02 */ /* 0x000fce0008000f00 */
.L_x_190:
[----:B-1----:R1:W2:Y:S02]  /*9de0*/  SYNCS.PHASECHK.TRANS64.TRYWAIT P0, [R0+URZ], R2 ;  /* 0x00000002000075a7 */ /* 0x0022a400080011ff */
[----:B--2---:R-:W-:Y:S05]  /*9df0*/  @!P0 NANOSLEEP.SYNCS 0x989680 ;  /* 0x009896800000895d */ /* 0x004fea0003900000 */
[----:B------:R-:W2:Y:S02]  /*9e00*/  @!P0 SYNCS.PHASECHK.TRANS64 P0, [R0+URZ], R2 ;  /* 0x00000002000085a7 */ /* 0x000ea400080010ff */
[----:B--2---:R-:W-:Y:S05]  /*9e10*/  @!P0 BRA `(.L_x_190) ;  /* 0xfffffffc00f08947 */ /* 0x004fea000383ffff */
[----:B------:R-:W-:Y:S05]  /*9e20*/  BRA `(.L_x_191) ;  /* 0xffffffa000307947 */ /* 0x000fea000383ffff */
.L_x_63:
[----:B------:R-:W-:-:S07]  /*9e30*/  MOV R0, UR5 ;  /* 0x0000000500007c02 */ /* 0x000fce0008000f00 */
.L_x_192:
[----:B-1----:R1:W2:Y:S02]  /*9e40*/  SYNCS.PHASECHK.TRANS64.TRYWAIT P0, [R0+URZ], R2 ;  /* 0x00000002000075a7 */ /* 0x0022a400080011ff */
[----:B--2---:R-:W-:Y:S05]  /*9e50*/  @!P0 NANOSLEEP.SYNCS 0x989680 ;  /* 0x009896800000895d */ /* 0x004fea0003900000 */
[----:B------:R-:W2:Y:S02]  /*9e60*/  @!P0 SYNCS.PHASECHK.TRANS64 P0, [R0+URZ], R2 ;  /* 0x00000002000085a7 */ /* 0x000ea400080010ff */
[----:B--2---:R-:W-:Y:S05]  /*9e70*/  @!P0 BRA `(.L_x_192) ;  /* 0xfffffffc00f08947 */ /* 0x004fea000383ffff */
[----:B------:R-:W-:Y:S05]  /*9e80*/  BRA `(.L_x_193) ;  /* 0xffffffa000407947 */ /* 0x000fea000383ffff */
.L_x_64:
[----:B------:R-:W-:-:S07]  /*9e90*/  MOV R0, UR5 ;  /* 0x0000000500007c02 */ /* 0x000fce0008000f00 */
.L_x_194:
[----:B-1----:R1:W2:Y:S02]  /*9ea0*/  SYNCS.PHASECHK.TRANS64.TRYWAIT P0, [R0+URZ], R2 ;  /* 0x00000002000075a7 */ /* 0x0022a400080011ff */
[----:B--2---:R-:W-:Y:S05]  /*9eb0*/  @!P0 NANOSLEEP.SYNCS 0x989680 ;  /* 0x009896800000895d */ /* 0x004fea0003900000 */
[----:B------:R-:W2:Y:S02]  /*9ec0*/  @!P0 SYNCS.PHASECHK.TRANS64 P0, [R0+URZ], R2 ;  /* 0x00000002000085a7 */ /* 0x000ea400080010ff */
[----:B--2---:R-:W-:Y:S05]  /*9ed0*/  @!P0 BRA `(.L_x_194) ;  /* 0xfffffffc00f08947 */ /* 0x004fea000383ffff */
[----:B------:R-:W-:Y:S05]  /*9ee0*/  BRA `(.L_x_195) ;  /* 0xffffffa000507947 */ /* 0x000fea000383ffff */
.L_x_65:
[----:B------:R-:W-:-:S07]  /*9ef0*/  MOV R0, UR5 ;  /* 0x0000000500007c02 */ /* 0x000fce0008000f00 */
.L_x_196:
[----:B-1----:R1:W2:Y:S02]  /*9f00*/  SYNCS.PHASECHK.TRANS64.TRYWAIT P0, [R0+URZ], R2 ;  /* 0x00000002000075a7 */ /* 0x0022a400080011ff */
[----:B--2---:R-:W-:Y:S05]  /*9f10*/  @!P0 NANOSLEEP.SYNCS 0x989680 ;  /* 0x009896800000895d */ /* 0x004fea0003900000 */
[----:B------:R-:W2:Y:S02]  /*9f20*/  @!P0 SYNCS.PHASECHK.TRANS64 P0, [R0+URZ], R2 ;  /* 0x00000002000085a7 */ /* 0x000ea400080010ff */
[----:B--2---:R-:W-:Y:S05]  /*9f30*/  @!P0 BRA `(.L_x_196) ;  /* 0xfffffffc00f08947 */ /* 0x004fea000383ffff */
[----:B------:R-:W-:Y:S05]  /*9f40*/  BRA `(.L_x_197) ;  /* 0xffffffa000607947 */ /* 0x000fea000383ffff */
.L_x_66:
[----:B------:R-:W-:-:S07]  /*9f50*/  MOV R0, UR5 ;  /* 0x0000000500007c02 */ /* 0x000fce0008000f00 */
.L_x_198:
[----:B-1----:R1:W2:Y:S02]  /*9f60*/  SYNCS.PHASECHK.TRANS64.TRYWAIT P0, [R0+URZ], R2 ;  /* 0x00000002000075a7 */ /* 0x0022a400080011ff */
[----:B--2---:R-:W-:Y:S05]  /*9f70*/  @!P0 NANOSLEEP.SYNCS 0x989680 ;  /* 0x009896800000895d */ /* 0x004fea0003900000 */
[----:B------:R-:W2:Y:S02]  /*9f80*/  @!P0 SYNCS.PHASECHK.TRANS64 P0, [R0+URZ], R2 ;  /* 0x00000002000085a7 */ /* 0x000ea400080010ff */
[----:B--2---:R-:W-:Y:S05]  /*9f90*/  @!P0 BRA `(.L_x_198) ;  /* 0xfffffffc00f08947 */ /* 0x004fea000383ffff */
[----:B------:R-:W-:Y:S05]  /*9fa0*/  BRA `(.L_x_199) ;  /* 0xffffffa000707947 */ /* 0x000fea000383ffff */
.L_x_67:
[----:B------:R-:W-:-:S07]  /*9fb0*/  MOV R0, UR5 ;  /* 0x0000000500007c02 */ /* 0x000fce0008000f00 */
.L_x_200:
[----:B-1----:R1:W2:Y:S02]  /*9fc0*/  SYNCS.PHASECHK.TRANS64.TRYWAIT P0, [R0+URZ], R2 ;  /* 0x00000002000075a7 */ /* 0x0022a400080011ff */
[----:B--2---:R-:W-:Y:S05]  /*9fd0*/  @!P0 NANOSLEEP.SYNCS 0x989680 ;  /* 0x009896800000895d */ /* 0x004fea0003900000 */
[----:B------:R-:W2:Y:S02]  /*9fe0*/  @!P0 SYNCS.PHASECHK.TRANS64 P0, [R0+URZ], R2 ;  /* 0x00000002000085a7 */ /* 0x000ea400080010ff */
[----:B--2---:R-:W-:Y:S05]  /*9ff0*/  @!P0 BRA `(.L_x_200) ;  /* 0xfffffffc00f08947 */ /* 0x004fea000383ffff */
[----:B------:R-:W-:Y:S05]  /*a000*/  BRA `(.L_x_201) ;  /* 0xffffffa000807947 */ /* 0x000fea000383ffff */
.L_x_68:
[----:B------:R-:W-:-:S07]  /*a010*/  MOV R0, UR5 ;  /* 0x0000000500007c02 */ /* 0x000fce0008000f00 */
.L_x_202:
[----:B-1----:R1:W2:Y:S02]  /*a020*/  SYNCS.PHASECHK.TRANS64.TRYWAIT P0, [R0+URZ], R2 ;  /* 0x00000002000075a7 */ /* 0x0022a400080011ff */
[----:B--2---:R-:W-:Y:S05]  /*a030*/  @!P0 NANOSLEEP.SYNCS 0x989680 ;  /* 0x009896800000895d */ /* 0x004fea0003900000 */
[----:B------:R-:W2:Y:S02]  /*a040*/  @!P0 SYNCS.PHASECHK.TRANS64 P0, [R0+URZ], R2 ;  /* 0x00000002000085a7 */ /* 0x000ea400080010ff */
[----:B--2---:R-:W-:Y:S05]  /*a050*/  @!P0 BRA `(.L_x_202) ;  /* 0xfffffffc00f08947 */ /* 0x004fea000383ffff */
[----:B------:R-:W-:Y:S05]  /*a060*/  BRA `(.L_x_203) ;  /* 0xffffffa000907947 */ /* 0x000fea000383ffff */
.L_x_69:
[----:B------:R-:W-:-:S07]  /*a070*/  MOV R0, UR5 ;  /* 0x0000000500007c02 */ /* 0x000fce0008000f00 */
.L_x_204:
[----:B-1----:R1:W2:Y:S02]  /*a080*/  SYNCS.PHASECHK.TRANS64.TRYWAIT P0, [R0+URZ], R2 ;  /* 0x00000002000075a7 */ /* 0x0022a400080011ff */
[----:B--2---:R-:W-:Y:S05]  /*a090*/  @!P0 NANOSLEEP.SYNCS 0x989680 ;  /* 0x009896800000895d */ /* 0x004fea0003900000 */
[----:B------:R-:W2:Y:S02]  /*a0a0*/  @!P0 SYNCS.PHASECHK.TRANS64 P0, [R0+URZ], R2 ;  /* 0x00000002000085a7 */ /* 0x000ea400080010ff */
[----:B--2---:R-:W-:Y:S05]  /*a0b0*/  @!P0 BRA `(.L_x_204) ;  /* 0xfffffffc00f08947 */ /* 0x004fea000383ffff */
[----:B------:R-:W-:Y:S05]  /*a0c0*/  BRA `(.L_x_205) ;  /* 0xffffffa000a07947 */ /* 0x000fea000383ffff */
.L_x_70:
[----:B------:R-:W-:-:S07]  /*a0d0*/  MOV R0, UR5 ;  /* 0x0000000500007c02 */ /* 0x000fce0008000f00 */
.L_x_206:
[----:B-1----:R1:W2:Y:S02]  /*a0e0*/  SYNCS.PHASECHK.TRANS64.TRYWAIT P0, [R0+URZ], R2 ;  /* 0x00000002000075a7 */ /* 0x0022a400080011ff */
[----:B--2---:R-:W-:Y:S05]  /*a0f0*/  @!P0 NANOSLEEP.SYNCS 0x989680 ;  /* 0x009896800000895d */ /* 0x004fea0003900000 */
[----:B------:R-:W2:Y:S02]  /*a100*/  @!P0 SYNCS.PHASECHK.TRANS64 P0, [R0+URZ], R2 ;  /* 0x00000002000085a7 */ /* 0x000ea400080010ff */
[----:B--2---:R-:W-:Y:S05]  /*a110*/  @!P0 BRA `(.L_x_206) ;  /* 0xfffffffc00f08947 */ /* 0x004fea000383ffff */
[----:B------:R-:W-:Y:S05]  /*a120*/  BRA `(.L_x_207) ;  /* 0xffffffa000b07947 */ /* 0x000fea000383ffff */
.L_x_71:
[----:B------:R-:W-:-:S07]  /*a130*/  MOV R0, UR5 ;  /* 0x0000000500007c02 */ /* 0x000fce0008000f00 */
.L_x_208:
[----:B-1----:R1:W2:Y:S02]  /*a140*/  SYNCS.PHASECHK.TRANS64.TRYWAIT P0, [R0+URZ], R2 ;  /* 0x00000002000075a7 */ /* 0x0022a400080011ff */
[----:B--2---:R-:W-:Y:S05]  /*a150*/  @!P0 NANOSLEEP.SYNCS 0x989680 ;  /* 0x009896800000895d */ /* 0x004fea0003900000 */
[----:B------:R-:W2:Y:S02]  /*a160*/  @!P0 SYNCS.PHASECHK.TRANS64 P0, [R0+URZ], R2 ;  /* 0x00000002000085a7 */ /* 0x000ea400080010ff */
[----:B--2---:R-:W-:Y:S05]  /*a170*/  @!P0 BRA `(.L_x_208) ;  /* 0xfffffffc00f08947 */ /* 0x004fea000383ffff */
[----:B------:R-:W-:Y:S05]  /*a180*/  BRA `(.L_x_209) ;  /* 0xffffffa000c07947 */ /* 0x000fea000383ffff */
.L_x_72:
[----:B------:R-:W-:-:S07]  /*a190*/  MOV R0, UR5 ;  /* 0x0000000500007c02 */ /* 0x000fce0008000f00 */
.L_x_210:
[----:B-1----:R1:W2:Y:S02]  /*a1a0*/  SYNCS.PHASECHK.TRANS64.TRYWAIT P0, [R0+URZ], R2 ;  /* 0x00000002000075a7 */ /* 0x0022a400080011ff */
[----:B--2---:R-:W-:Y:S05]  /*a1b0*/  @!P0 NANOSLEEP.SYNCS 0x989680 ;  /* 0x009896800000895d */ /* 0x004fea0003900000 */
[----:B------:R-:W2:Y:S02]  /*a1c0*/  @!P0 SYNCS.PHASECHK.TRANS64 P0, [R0+URZ], R2 ;  /* 0x00000002000085a7 */ /* 0x000ea400080010ff */
[----:B--2---:R-:W-:Y:S05]  /*a1d0*/  @!P0 BRA `(.L_x_210) ;  /* 0xfffffffc00f08947 */ /* 0x004fea000383ffff */
[----:B------:R-:W-:Y:S05]  /*a1e0*/  BRA `(.L_x_211) ;  /* 0xffffffa000d07947 */ /* 0x000fea000383ffff */
.L_x_73:
[----:B------:R-:W-:-:S07]  /*a1f0*/  MOV R0, UR5 ;  /* 0x0000000500007c02 */ /* 0x000fce0008000f00 */
.L_x_212:
[----:B-1----:R1:W2:Y:S02]  /*a200*/  SYNCS.PHASECHK.TRANS64.TRYWAIT P0, [R0+URZ], R2 ;  /* 0x00000002000075a7 */ /* 0x0022a400080011ff */
[----:B--2---:R-:W-:Y:S05]  /*a210*/  @!P0 NANOSLEEP.SYNCS 0x989680 ;  /* 0x009896800000895d */ /* 0x004fea0003900000 */
[----:B------:R-:W2:Y:S02]  /*a220*/  @!P0 SYNCS.PHASECHK.TRANS64 P0, [R0+URZ], R2 ;  /* 0x00000002000085a7 */ /* 0x000ea400080010ff */
[----:B--2---:R-:W-:Y:S05]  /*a230*/  @!P0 BRA `(.L_x_212) ;  /* 0xfffffffc00f08947 */ /* 0x004fea000383ffff */
[----:B------:R-:W-:Y:S05]  /*a240*/  BRA `(.L_x_213) ;  /* 0xffffffa000e07947 */ /* 0x000fea000383ffff */
.L_x_74:
[----:B------:R-:W-:-:S07]  /*a250*/  MOV R0, UR5 ;  /* 0x0000000500007c02 */ /* 0x000fce0008000f00 */
.L_x_214:
[----:B-1----:R1:W2:Y:S02]  /*a260*/  SYNCS.PHASECHK.TRANS64.TRYWAIT P0, [R0+URZ], R2 ;  /* 0x00000002000075a7 */ /* 0x0022a400080011ff */
[----:B--2---:R-:W-:Y:S05]  /*a270*/  @!P0 NANOSLEEP.SYNCS 0x989680 ;  /* 0x009896800000895d */ /* 0x004fea0003900000 */
[----:B------:R-:W2:Y:S02]  /*a280*/  @!P0 SYNCS.PHASECHK.TRANS64 P0, [R0+URZ], R2 ;  /* 0x00000002000085a7 */ /* 0x000ea400080010ff */
[----:B--2---:R-:W-:Y:S05]  /*a290*/  @!P0 BRA `(.L_x_214) ;  /* 0xfffffffc00f08947 */ /* 0x004fea000383ffff */
[----:B------:R-:W-:Y:S05]  /*a2a0*/  BRA `(.L_x_215) ;  /* 0xffffffa000f07947 */ /* 0x000fea000383ffff */
.L_x_75:
[----:B------:R-:W-:-:S07]  /*a2b0*/  MOV R0, UR5 ;  /* 0x0000000500007c02 */ /* 0x000fce0008000f00 */
.L_x_216:
[----:B-1----:R1:W2:Y:S02]  /*a2c0*/  SYNCS.PHASECHK.TRANS64.TRYWAIT P0, [R0+URZ], R2 ;  /* 0x00000002000075a7 */ /* 0x0022a400080011ff */
[----:B--2---:R-:W-:Y:S05]  /*a2d0*/  @!P0 NANOSLEEP.SYNCS 0x989680 ;  /* 0x009896800000895d */ /* 0x004fea0003900000 */
[----:B------:R-:W2:Y:S02]  /*a2e0*/  @!P0 SYNCS.PHASECHK.TRANS64 P0, [R0+URZ], R2 ;  /* 0x00000002000085a7 */ /* 0x000ea400080010ff */
[----:B--2---:R-:W-:Y:S05]  /*a2f0*/  @!P0 BRA `(.L_x_216) ;  /* 0xfffffffc00f08947 */ /* 0x004fea000383ffff */
[----:B------:R-:W-:Y:S05]  /*a300*/  BRA `(.L_x_217) ;  /* 0xffffffa400007947 */ /* 0x000fea000383ffff */
.L_x_76:
[----:B------:R-:W-:-:S07]  /*a310*/  MOV R0, UR5 ;  /* 0x0000000500007c02 */ /* 0x000fce0008000f00 */
.L_x_218:
[----:B-1----:R1:W2:Y:S02]  /*a320*/  SYNCS.PHASECHK.TRANS64.TRYWAIT P0, [R0+URZ], R2 ;  /* 0x00000002000075a7 */ /* 0x0022a400080011ff */
[----:B--2---:R-:W-:Y:S05]  /*a330*/  @!P0 NANOSLEEP.SYNCS 0x989680 ;  /* 0x009896800000895d */ /* 0x004fea0003900000 */
[----:B------:R-:W2:Y:S02]  /*a340*/  @!P0 SYNCS.PHASECHK.TRANS64 P0, [R0+URZ], R2 ;  /* 0x00000002000085a7 */ /* 0x000ea400080010ff */
[----:B--2---:R-:W-:Y:S05]  /*a350*/  @!P0 BRA `(.L_x_218) ;  /* 0xfffffffc00f08947 */ /* 0x004fea000383ffff */
[----:B------:R-:W-:Y:S05]  /*a360*/  BRA `(.L_x_219) ;  /* 0xffffffa400107947 */ /* 0x000fea000383ffff */
.L_x_77:
[----:B------:R-:W-:-:S07]  /*a370*/  MOV R0, UR5 ;  /* 0x0000000500007c02 */ /* 0x000fce0008000f00 */
.L_x_220:
[----:B-1----:R1:W2:Y:S02]  /*a380*/  SYNCS.PHASECHK.TRANS64.TRYWAIT P0, [R0+URZ], R2 ;  /* 0x00000002000075a7 */ /* 0x0022a400080011ff */
[----:B--2---:R-:W-:Y:S05]  /*a390*/  @!P0 NANOSLEEP.SYNCS 0x989680 ;  /* 0x009896800000895d */ /* 0x004fea0003900000 */
[----:B------:R-:W2:Y:S02]  /*a3a0*/  @!P0 SYNCS.PHASECHK.TRANS64 P0, [R0+URZ], R2 ;  /* 0x00000002000085a7 */ /* 0x000ea400080010ff */
[----:B--2---:R-:W-:Y:S05]  /*a3b0*/  @!P0 BRA `(.L_x_220) ;  /* 0xfffffffc00f08947 */ /* 0x004fea000383ffff */
[----:B------:R-:W-:Y:S05]  /*a3c0*/  BRA `(.L_x_221) ;  /* 0xffffffa400207947 */ /* 0x000fea000383ffff */
.L_x_78:
[----:B------:R-:W-:-:S07]  /*a3d0*/  MOV R0, UR5 ;  /* 0x0000000500007c02 */ /* 0x000fce0008000f00 */
.L_x_222:
[----:B-1----:R1:W2:Y:S02]  /*a3e0*/  SYNCS.PHASECHK.TRANS64.TRYWAIT P0, [R0+URZ], R2 ;  /* 0x00000002000075a7 */ /* 0x0022a400080011ff */
[----:B--2---:R-:W-:Y:S05]  /*a3f0*/  @!P0 NANOSLEEP.SYNCS 0x989680 ;  /* 0x009896800000895d */ /* 0x004fea0003900000 */
[----:B------:R-:W2:Y:S02]  /*a400*/  @!P0 SYNCS.PHASECHK.TRANS64 P0, [R0+URZ], R2 ;  /* 0x00000002000085a7 */ /* 0x000ea400080010ff */
[----:B--2---:R-:W-:Y:S05]  /*a410*/  @!P0 BRA `(.L_x_222) ;  /* 0xfffffffc00f08947 */ /* 0x004fea000383ffff */
[----:B------:R-:W-:Y:S05]  /*a420*/  BRA `(.L_x_223) ;  /* 0xffffffa400307947 */ /* 0x000fea000383ffff */
.L_x_79:
[----:B------:R-:W-:-:S07]  /*a430*/  MOV R0, UR5 ;  /* 0x0000000500007c02 */ /* 0x000fce0008000f00 */
.L_x_224:
[----:B-1----:R1:W2:Y:S02]  /*a440*/  SYNCS.PHASECHK.TRANS64.TRYWAIT P0, [R0+URZ], R2 ;  /* 0x00000002000075a7 */ /* 0x0022a400080011ff */
[----:B--2---:R-:W-:Y:S05]  /*a450*/  @!P0 NANOSLEEP.SYNCS 0x989680 ;  /* 0x009896800000895d */ /* 0x004fea0003900000 */
[----:B------:R-:W2:Y:S02]  /*a460*/  @!P0 SYNCS.PHASECHK.TRANS64 P0, [R0+URZ], R2 ;  /* 0x00000002000085a7 */ /* 0x000ea400080010ff */
[----:B--2---:R-:W-:Y:S05]  /*a470*/  @!P0 BRA `(.L_x_224) ;  /* 0xfffffffc00f08947 */ /* 0x004fea000383ffff */
[----:B------:R-:W-:Y:S05]  /*a480*/  BRA `(.L_x_225) ;  /* 0xffffffa400407947 */ /* 0x000fea000383ffff */
.L_x_80:
[----:B------:R-:W-:-:S07]  /*a490*/  MOV R0, UR5 ;  /* 0x0000000500007c02 */ /* 0x000fce0008000f00 */
.L_x_226:
[----:B-1----:R1:W2:Y:S02]  /*a4a0*/  SYNCS.PHASECHK.TRANS64.TRYWAIT P0, [R0+URZ], R2 ;  /* 0x00000002000075a7 */ /* 0x0022a400080011ff */
[----:B--2---:R-:W-:Y:S05]  /*a4b0*/  @!P0 NANOSLEEP.SYNCS 0x989680 ;  /* 0x009896800000895d */ /* 0x004fea0003900000 */
[----:B------:R-:W2:Y:S02]  /*a4c0*/  @!P0 SYNCS.PHASECHK.TRANS64 P0, [R0+URZ], R2 ;  /* 0x00000002000085a7 */ /* 0x000ea400080010ff */
[----:B--2---:R-:W-:Y:S05]  /*a4d0*/  @!P0 BRA `(.L_x_226) ;  /* 0xfffffffc00f08947 */ /* 0x004fea000383ffff */
[----:B------:R-:W-:Y:S05]  /*a4e0*/  BRA `(.L_x_227) ;  /* 0xffffffa400507947 */ /* 0x000fea000383ffff */
.L_x_83:
[----:B------:R-:W-:-:S07]  /*a4f0*/  MOV R4, UR4 ;  /* 0x0000000400047c02 */ /* 0x000fce0008000f00 */
.L_x_228:
[----:B--2---:R2:W3:Y:S02]  /*a500*/  SYNCS.PHASECHK.TRANS64.TRYWAIT P1, [R4+URZ+0x2b8], R6 ;  /* 0x0002b806040075a7 */ /* 0x0044e400080211ff */
[----:B---3--:R-:W-:Y:S05]  /*a510*/  @!P1 NANOSLEEP.SYNCS 0x989680 ;  /* 0x009896800000995d */ /* 0x008fea0003900000 */
[----:B------:R-:W3:Y:S02]  /*a520*/  @!P1 SYNCS.PHASECHK.TRANS64 P1, [R4+URZ+0x2b8], R6 ;  /* 0x0002b806040095a7 */ /* 0x000ee400080210ff */
[----:B---3--:R-:W-:Y:S05]  /*a530*/  @!P1 BRA `(.L_x_228) ;  /* 0xfffffffc00f09947 */ /* 0x008fea000383ffff */
[----:B------:R-:W-:Y:S05]  /*a540*/  BRA `(.L_x_229) ;  /* 0xffffffa400c07947 */ /* 0x000fea000383ffff */
.L_x_84:
[----:B--2---:R-:W-:-:S07]  /*a550*/  MOV R4, UR4 ;  /* 0x0000000400047c02 */ /* 0x004fce0008000f00 */
.L_x_230:
[----:B--2---:R2:W3:Y:S02]  /*a560*/  SYNCS.PHASECHK.TRANS64.TRYWAIT P1, [R4+URZ+0x2b0], R5 ;  /* 0x0002b005040075a7 */ /* 0x0044e400080211ff */
[----:B---3--:R-:W-:Y:S05]  /*a570*/  @!P1 NANOSLEEP.SYNCS 0x989680 ;  /* 0x009896800000995d */ /* 0x008fea0003900000 */
[----:B------:R-:W3:Y:S02]  /*a580*/  @!P1 SYNCS.PHASECHK.TRANS64 P1, [R4+URZ+0x2b0], R5 ;  /* 0x0002b005040095a7 */ /* 0x000ee400080210ff */
[----:B---3--:R-:W-:Y:S05]  /*a590*/  @!P1 BRA `(.L_x_230) ;  /* 0xfffffffc00f09947 */ /* 0x008fea000383ffff */
[----:B------:R-:W-:Y:S05]  /*a5a0*/  BRA `(.L_x_231) ;  /* 0xffffffa400c87947 */ /* 0x000fea000383ffff */
.L_x_94:
[----:B--2---:R-:W-:-:S04]  /*a5b0*/  MOV R5, UR5 ;  /* 0x0000000500057c02 */ /* 0x004fc80008000f00 */
[----:B------:R2:W3:Y:S03]  /*a5c0*/  SYNCS.PHASECHK.TRANS64.TRYWAIT P0, [R5+URZ+0x8], R6 ;  /* 0x00000806050075a7 */ /* 0x0004e600080011ff */
[----:B---3--:R-:W-:Y:S05]  /*a5d0*/  @!P0 NANOSLEEP.SYNCS 0x989680 ;  /* 0x009896800000895d */ /* 0x008fea0003900000 */
[----:B------:R-:W3:Y:S02]  /*a5e0*/  @!P0 SYNCS.PHASECHK.TRANS64 P0, [R5+URZ+0x8], R6 ;  /* 0x00000806050085a7 */ /* 0x000ee400080010ff */
[----:B---3--:R-:W-:Y:S05]  /*a5f0*/  @!P0 BRA `(.L_x_94) ;  /* 0xfffffffc00ec8947 */ /* 0x008fea000383ffff */
[----:B------:R-:W-:Y:S05]  /*a600*/  BRA `(.L_x_93) ;  /* 0xffffffa800947947 */ /* 0x000fea000383ffff */
.L_x_96:
[----:B------:R-:W-:Y:S01]  /*a610*/  BSSY B0, `(.L_x_232) ;  /* 0x0000006000007945 */ /* 0x000fe20003800000 */
[----:B------:R-:W-:-:S07]  /*a620*/  MOV R15, 0xffffffff ;  /* 0xffffffff000f7802 */ /* 0x000fce0000000f00 */
[----:B-12--5:R-:W-:Y:S05]  /*a630*/  WARPSYNC.COLLECTIVE R15, `(.L_x_233) ;  /* 0x000000000f0c7348 */ /* 0x026fea0003c00000 */
[----:B------:R-:W-:Y:S02]  /*a640*/  ELECT P6, UR79, PT ;  /* 0x00000000004f782f */ /* 0x000fe400038c0000 */
[----:B------:R-:W-:Y:S01]  /*a650*/  MOV R14, UR79 ;  /* 0x0000004f000e7c02 */ /* 0x000fe20008000f00 */
[----:B-12--5:R-:W-:Y:S10]  /*a660*/  ENDCOLLECTIVE ;  /* 0x000000000000791b */ /* 0x026ff40003800000 */
.L_x_233:
[----:B------:R-:W-:Y:S05]  /*a670*/  BSYNC B0 ;  /* 0x0000000000007941 */ /* 0x000fea0003800000 */
.L_x_232:
[----:B------:R-:W-:Y:S01]  /*a680*/  PLOP3.LUT P0, PT, P6, PT, PT, 0x80, 0x8 ;  /* 0x000000000008781c */ /* 0x000fe2000370f070 */
[----:B------:R-:W-:-:S12]  /*a690*/  BRA `(.L_x_234) ;  /* 0xffffffa800c07947 */ /* 0x000fd8000383ffff */
.L_x_98:
[----:B--2---:R-:W-:-:S04]  /*a6a0*/  MOV R3, UR5 ;  /* 0x0000000500037c02 */ /* 0x004fc80008000f00 */
[----:B------:R2:W3:Y:S03]  /*a6b0*/  SYNCS.PHASECHK.TRANS64.TRYWAIT P0, [R3+URZ+0x8], R4 ;  /* 0x00000804030075a7 */ /* 0x0004e600080011ff */
[----:B---3--:R-:W-:Y:S05]  /*a6c0*/  @!P0 NANOSLEEP.SYNCS 0x989680 ;  /* 0x009896800000895d */ /* 0x008fea0003900000 */
[----:B------:R-:W3:Y:S02]  /*a6d0*/  @!P0 SYNCS.PHASECHK.TRANS64 P0, [R3+URZ+0x8], R4 ;  /* 0x00000804030085a7 */ /* 0x000ee400080010ff */
[----:B---3--:R-:W-:Y:S05]  /*a6e0*/  @!P0 BRA `(.L_x_98) ;  /* 0xfffffffc00ec8947 */ /* 0x008fea000383ffff */
[----:B------:R-:W-:Y:S05]  /*a6f0*/  BRA `(.L_x_97) ;  /* 0xffffffa800c47947 */ /* 0x000fea000383ffff */
.L_x_99:
[----:B------:R-:W-:-:S07]  /*a700*/  MOV R4, UR14 ;  /* 0x0000000e00047c02 */ /* 0x000fce0008000f00 */
.L_x_235:
[----:B-1----:R1:W2:Y:S02]  /*a710*/  SYNCS.PHASECHK.TRANS64.TRYWAIT P0, [R4+URZ+0x2b0], R5 ;  /* 0x0002b005040075a7 */ /* 0x0022a400080011ff */
[----:B--2---:R-:W-:Y:S05]  /*a720*/  @!P0 NANOSLEEP.SYNCS 0x989680 ;  /* 0x009896800000895d */ /* 0x004fea0003900000 */
[----:B------:R-:W2:Y:S02]  /*a730*/  @!P0 SYNCS.PHASECHK.TRANS64 P0, [R4+URZ+0x2b0], R5 ;  /* 0x0002b005040085a7 */ /* 0x000ea400080010ff */
[----:B--2---:R-:W-:Y:S05]  /*a740*/  @!P0 BRA `(.L_x_235) ;  /* 0xfffffffc00f08947 */ /* 0x004fea000383ffff */
[----:B------:R-:W-:Y:S05]  /*a750*/  BRA `(.L_x_236) ;  /* 0xffffffac00ac7947 */ /* 0x000fea000383ffff */
.L_x_101:
[----:B------:R-:W-:-:S07]  /*a760*/  MOV R4, UR19 ;  /* 0x0000001300047c02 */ /* 0x000fce0008000f00 */
.L_x_237:
[----:B-1----:R1:W2:Y:S02]  /*a770*/  SYNCS.PHASECHK.TRANS64.TRYWAIT P0, [R4+URZ+0x2d0], R5 ;  /* 0x0002d005040075a7 */ /* 0x0022a400080011ff */
[----:B--2---:R-:W-:Y:S05]  /*a780*/  @!P0 NANOSLEEP.SYNCS 0x989680 ;  /* 0x009896800000895d */ /* 0x004fea0003900000 */
[----:B------:R-:W2:Y:S02]  /*a790*/  @!P0 SYNCS.PHASECHK.TRANS64 P0, [R4+URZ+0x2d0], R5 ;  /* 0x0002d005040085a7 */ /* 0x000ea400080010ff */
[----:B--2---:R-:W-:Y:S05]  /*a7a0*/  @!P0 BRA `(.L_x_237) ;  /* 0xfffffffc00f08947 */ /* 0x004fea000383ffff */
[----:B------:R-:W-:Y:S05]  /*a7b0*/  BRA `(.L_x_100) ;  /* 0xffffffac00cc7947 */ /* 0x000fea000383ffff */
.L_x_105:
[----:B-1----:R-:W-:Y:S07]  /*a7c0*/  MOV R4, UR11 ;  /* 0x0000000b00047c02 */ /* 0x002fee0008000f00 */
.L_x_238:
[----:B-1----:R1:W2:Y:S02]  /*a7d0*/  SYNCS.PHASECHK.TRANS64.TRYWAIT P0, [R4+URZ], R6 ;  /* 0x00000006040075a7 */ /* 0x0022a400080011ff */
[----:B--2---:R-:W-:Y:S05]  /*a7e0*/  @!P0 NANOSLEEP.SYNCS 0x989680 ;  /* 0x009896800000895d */ /* 0x004fea0003900000 */
[----:B------:R-:W2:Y:S02]  /*a7f0*/  @!P0 SYNCS.PHASECHK.TRANS64 P0, [R4+URZ], R6 ;  /* 0x00000006040085a7 */ /* 0x000ea400080010ff */
[----:B--2---:R-:W-:Y:S05]  /*a800*/  @!P0 BRA `(.L_x_238) ;  /* 0xfffffffc00f08947 */ /* 0x004fea000383ffff */
[----:B------:R-:W-:Y:S05]  /*a810*/  BRA `(.L_x_104) ;  /* 0xffffffac00f07947 */ /* 0x000fea000383ffff */
.L_x_109:
[----:B--2---:R-:W-:-:S07]  /*a820*/  MOV R0, UR4 ;  /* 0x0000000400007c02 */ /* 0x004fce0008000f00 */
.L_x_239:
[----:B--2---:R2:W3:Y:S02]  /*a830*/  SYNCS.PHASECHK.TRANS64.TRYWAIT P0, [R0+URZ], R2 ;  /* 0x00000002000075a7 */ /* 0x0044e400080011ff */
[----:B---3--:R-:W-:Y:S05]  /*a840*/  @!P0 NANOSLEEP.SYNCS 0x989680 ;  /* 0x009896800000895d */ /* 0x008fea0003900000 */
[----:B------:R-:W3:Y:S02]  /*a850*/  @!P0 SYNCS.PHASECHK.TRANS64 P0, [R0+URZ], R2 ;  /* 0x00000002000085a7 */ /* 0x000ee400080010ff */
[----:B---3--:R-:W-:Y:S05]  /*a860*/  @!P0 BRA `(.L_x_239) ;  /* 0xfffffffc00f08947 */ /* 0x008fea000383ffff */
[----:B------:R-:W-:Y:S05]  /*a870*/  BRA `(.L_x_240) ;  /* 0xffffffb000a47947 */ /* 0x000fea000383ffff */
.L_x_112:
[----:B------:R-:W-:-:S07]  /*a880*/  MOV R0, UR14 ;  /* 0x0000000e00007c02 */ /* 0x000fce0008000f00 */
.L_x_241:
[----:B--2---:R2:W3:Y:S02]  /*a890*/  SYNCS.PHASECHK.TRANS64.TRYWAIT P1, [R0+URZ+0x2e0], R2 ;  /* 0x0002e002000075a7 */ /* 0x0044e400080211ff */
[----:B---3--:R-:W-:Y:S05]  /*a8a0*/  @!P1 NANOSLEEP.SYNCS 0x989680 ;  /* 0x009896800000995d */ /* 0x008fea0003900000 */
[----:B------:R-:W3:Y:S02]  /*a8b0*/  @!P1 SYNCS.PHASECHK.TRANS64 P1, [R0+URZ+0x2e0], R2 ;  /* 0x0002e002000095a7 */ /* 0x000ee400080210ff */
[----:B---3--:R-:W-:Y:S05]  /*a8c0*/  @!P1 BRA `(.L_x_241) ;  /* 0xfffffffc00f09947 */ /* 0x008fea000383ffff */
[----:B------:R-:W-:Y:S05]  /*a8d0*/  BRA `(.L_x_242) ;  /* 0xffffffb000f07947 */ /* 0x000fea000383ffff */
.L_x_117:
[----:B------:R-:W-:Y:S07]  /*a8e0*/  MOV R0, UR28 ;  /* 0x0000001c00007c02 */ /* 0x000fee0008000f00 */
.L_x_243:
[----:B-1----:R1:W2:Y:S02]  /*a8f0*/  SYNCS.PHASECHK.TRANS64.TRYWAIT P0, [R0+URZ+0x2b0], R3 ;  /* 0x0002b003000075a7 */ /* 0x0022a400080011ff */
[----:B--2---:R-:W-:Y:S05]  /*a900*/  @!P0 NANOSLEEP.SYNCS 0x989680 ;  /* 0x009896800000895d */ /* 0x004fea0003900000 */
[----:B------:R-:W2:Y:S02]  /*a910*/  @!P0 SYNCS.PHASECHK.TRANS64 P0, [R0+URZ+0x2b0], R3 ;  /* 0x0002b003000085a7 */ /* 0x000ea400080010ff */
[----:B--2---:R-:W-:Y:S05]  /*a920*/  @!P0 BRA `(.L_x_243) ;  /* 0xfffffffc00f08947 */ /* 0x004fea000383ffff */
[----:B------:R-:W-:Y:S05]  /*a930*/  BRA `(.L_x_244) ;  /* 0xffffffb8001c7947 */ /* 0x000fea000383ffff */
.L_x_120:
[----:B------:R-:W-:Y:S07]  /*a940*/  MOV R0, UR28 ;  /* 0x0000001c00007c02 */ /* 0x000fee0008000f00 */
.L_x_245:
[----:B-1----:R1:W2:Y:S02]  /*a950*/  SYNCS.PHASECHK.TRANS64.TRYWAIT P0, [R0+URZ+0x2a8], R8 ;  /* 0x0002a808000075a7 */ /* 0x0022a400080011ff */
[----:B--2---:R-:W-:Y:S05]  /*a960*/  @!P0 NANOSLEEP.SYNCS 0x989680 ;  /* 0x009896800000895d */ /* 0x004fea0003900000 */
[----:B------:R-:W2:Y:S02]  /*a970*/  @!P0 SYNCS.PHASECHK.TRANS64 P0, [R0+URZ+0x2a8], R8 ;  /* 0x0002a808000085a7 */ /* 0x000ea400080010ff */
[----:B--2---:R-:W-:Y:S05]  /*a980*/  @!P0 BRA `(.L_x_245) ;  /* 0xfffffffc00f08947 */ /* 0x004fea000383ffff */
[----:B------:R-:W-:Y:S05]  /*a990*/  BRA `(.L_x_119) ;  /* 0xffffffbc007c7947 */ /* 0x000fea000383ffff */
.L_x_123:
[----:B-1----:R-:W-:Y:S07]  /*a9a0*/  MOV R0, UR28 ;  /* 0x0000001c00007c02 */ /* 0x002fee0008000f00 */
.L_x_246:
[----:B-1----:R1:W2:Y:S02]  /*a9b0*/  SYNCS.PHASECHK.TRANS64.TRYWAIT P2, [R0+URZ+0x298], R3 ;  /* 0x00029803000075a7 */ /* 0x0022a400080411ff */
[----:B--2---:R-:W-:Y:S05]  /*a9c0*/  @!P2 NANOSLEEP.SYNCS 0x989680 ;  /* 0x009896800000a95d */ /* 0x004fea0003900000 */
[----:B------:R-:W2:Y:S02]  /*a9d0*/  @!P2 SYNCS.PHASECHK.TRANS64 P2, [R0+URZ+0x298], R3 ;  /* 0x000298030000a5a7 */ /* 0x000ea400080410ff */
[----:B--2---:R-:W-:Y:S05]  /*a9e0*/  @!P2 BRA `(.L_x_246) ;  /* 0xfffffffc00f0a947 */ /* 0x004fea000383ffff */
[----:B------:R-:W-:Y:S05]  /*a9f0*/  BRA `(.L_x_247) ;  /* 0xffffffbc00d87947 */ /* 0x000fea000383ffff */
.L_x_126:
[----:B------:R-:W-:Y:S07]  /*aa00*/  MOV R0, UR44 ;  /* 0x0000002c00007c02 */ /* 0x000fee0008000f00 */
.L_x_248:
[----:B-1----:R1:W2:Y:S02]  /*aa10*/  SYNCS.PHASECHK.TRANS64.TRYWAIT P0, [R0+URZ+0x2b0], R2 ;  /* 0x0002b002000075a7 */ /* 0x0022a400080011ff */
[----:B--2---:R-:W-:Y:S05]  /*aa20*/  @!P0 NANOSLEEP.SYNCS 0x989680 ;  /* 0x009896800000895d */ /* 0x004fea0003900000 */
[----:B------:R-:W2:Y:S02]  /*aa30*/  @!P0 SYNCS.PHASECHK.TRANS64 P0, [R0+URZ+0x2b0], R2 ;  /* 0x0002b002000085a7 */ /* 0x000ea400080010ff */
[----:B--2---:R-:W-:Y:S05]  /*aa40*/  @!P0 BRA `(.L_x_248) ;  /* 0xfffffffc00f08947 */ /* 0x004fea000383ffff */
[----:B------:R-:W-:Y:S05]  /*aa50*/  BRA `(.L_x_249) ;  /* 0xffffffc400707947 */ /* 0x000fea000383ffff */
.L_x_137:
[----:B-1----:R-:W-:Y:S04]  /*aa60*/  MOV R3, UR44 ;  /* 0x0000002c00037c02 */ /* 0x002fe80008000f00 */
[----:B------:R1:W2:Y:S03]  /*aa70*/  SYNCS.PHASECHK.TRANS64.TRYWAIT P1, [R3+URZ+0x290], R4 ;  /* 0x00029004030075a7 */ /* 0x0002a600080211ff */
[----:B--2---:R-:W-:Y:S05]  /*aa80*/  @!P1 NANOSLEEP.SYNCS 0x989680 ;  /* 0x009896800000995d */ /* 0x004fea0003900000 */
[----:B------:R-:W2:Y:S02]  /*aa90*/  @!P1 SYNCS.PHASECHK.TRANS64 P1, [R3+URZ+0x290], R4 ;  /* 0x00029004030095a7 */ /* 0x000ea400080210ff */
[----:B--2---:R-:W-:Y:S05]  /*aaa0*/  @!P1 BRA `(.L_x_137) ;  /* 0xfffffffc00ec9947 */ /* 0x004fea000383ffff */
[----:B------:R-:W-:Y:S05]  /*aab0*/  BRA `(.L_x_136) ;  /* 0xffffffd000cc7947 */ /* 0x000fea000383ffff */
.L_x_139:
[----:B-1----:R1:W4:Y:S02]  /*aac0*/  SYNCS.PHASECHK.TRANS64.TRYWAIT P1, [R152+URZ+0x2c0], R0 ;  /* 0x0002c000980075a7 */ /* 0x00232400080211ff */
[----:B----4-:R-:W-:Y:S05]  /*aad0*/  @!P1 NANOSLEEP.SYNCS 0x989680 ;  /* 0x009896800000995d */ /* 0x010fea0003900000 */
[----:B------:R-:W4:Y:S02]  /*aae0*/  @!P1 SYNCS.PHASECHK.TRANS64 P1, [R152+URZ+0x2c0], R0 ;  /* 0x0002c000980095a7 */ /* 0x000f2400080210ff */
[----:B----4-:R-:W-:Y:S05]  /*aaf0*/  @!P1 BRA `(.L_x_139) ;  /* 0xfffffffc00f09947 */ /* 0x010fea000383ffff */
[----:B------:R-:W-:Y:S05]  /*ab00*/  BRA `(.L_x_138) ;  /* 0xffffffd400147947 */ /* 0x000fea000383ffff */
        .weak           $__internal_0_$__cuda_sm10x_tcgen05_guardrail_trap_col_being_dealloced_not_returned_by_alloc
        .type           $__internal_0_$__cuda_sm10x_tcgen05_guardrail_trap_col_being_dealloced_not_returned_by_alloc,@function
        .size           $__internal_0_$__cuda_sm10x_tcgen05_guardrail_trap_col_being_dealloced_not_returned_by_alloc,($__internal_1_$__cuda_sm10x_tcgen05_guardrail_trap_phase_invalid_during_alloc - $__internal_0_$__cuda_sm10x_tcgen05_guardrail_trap_col_being_dealloced_not_returned_by_alloc)
$__internal_0_$__cuda_sm10x_tcgen05_guardrail_trap_col_being_dealloced_not_returned_by_alloc:
[----:B------:R-:W-:Y:S05]  /*ab10*/  BPT.TRAP 0x1 ;  /* 0x000000040000795c */ /* 0x000fea0000300000 */
[----:B------:R-:W-:-:S04]  /*ab20*/  HFMA2 R3, -RZ, RZ, 0, 0 ;  /* 0x00000000ff037431 */ /* 0x000fc800000001ff */
[----:B------:R-:W-:Y:S05]  /*ab30*/  RET.REL.NODEC R2 `(_ZN7cutlass13device_kernelINS_4conv6kernel13ConvUniversalINS1_16ConvProblemShapeILNS1_8OperatorE0ELi3EEENS1_10collective14CollectiveConvINS1_47MainloopSm100TmaUmmaWarpSpecializedImplicitGemmILS5_0ELi41ELi3ELi1ELi2EN4cute5tupleIJNSA_1CILi2EEENSC_ILi1EEESE_EEEEENSB_IJNSC_ILi256EEENSC_ILi64EEENSB_IJNSC_ILi32EEEEEEEEENS_12float_e4m3_tESM_NSA_8TiledMMAINSA_8MMA_AtomIJNSA_10MMA_TraitsINSA_25SM100_MMA_F8F6F4_2x1SM_SSEJSM_SM_fSH_SI_NSA_17integral_constantINSA_4UMMA5MajorELST_0EEESU_NSR_INSS_7ScaleInELSV_0EEESW_EEEEEENSA_6LayoutINSB_IJSE_SE_SE_EEENSB_IJNSC_ILi0EEES11_S11_EEEEENSB_IJNSA_10UnderscoreES14_S14_EEEEENS7_6detail27Sm100ImplicitGemmTileTraitsINSA_25SM100_TMA_2SM_LOAD_IM2COLENSA_14ComposedLayoutINSA_7SwizzleILi1ELi4ELi3EEENSA_18smem_ptr_flag_bitsILi8EEENSZ_INSB_IJNSC_ILi8EEESJ_EEENSB_IJSJ_SE_EEEEEEEvEENS18_INSA_18SM100_TMA_2SM_LOADES1J_vEEEENS_8epilogue10collective18CollectiveEpilogueINS1O_23Sm100TmaWarpSpecializedILi1ELi1ELi64ELb0ELb0EEEJNSB_IJNSC_ILi128EEESI_SK_EEENSB_IJNSZ_IS1T_SE_EENSZ_ISI_SE_EEEEESM_NSB_IJNSB_IJllllEEESE_S11_EEESM_S1Z_NS1O_6fusion15FusionCallbacksIS1S_NS20_17LinearCombinationISM_fSM_fLNS_15FloatRoundStyleE2EEES1U_S1X_JEEENSA_5SM1004TMEM4LOAD26SM100_TMEM_LOAD_32dp32b64xENSA_20SM90_TMA_LOAD_IM2COLENS1A_INS1B_ILi2ELi4ELi3EEES1E_NSZ_INSB_IJS1F_SI_EEENSB_IJSI_SE_EEEEEEENSA_39AutoVectorizingCopyWithAssumedAlignmentILi128EEENSA_21SM90_TMA_STORE_IM2COLES2F_S2H_S2H_EEEvvEEEEvNT_6ParamsE) ;  /* 0xffffff5402307950 */ /* 0x000fea0003c3ffff */
        .weak           $__internal_1_$__cuda_sm10x_tcgen05_guardrail_trap_phase_invalid_during_alloc
        .type           $__internal_1_$__cuda_sm10x_tcgen05_guardrail_trap_phase_invalid_during_alloc,@function
        .size           $__internal_1_$__cuda_sm10x_tcgen05_guardrail_trap_phase_invalid_during_alloc,($__internal_2_$__cuda_sm10x_tcgen05_guardrail_trap_unallocated_columns_being_dealloced - $__internal_1_$__cuda_sm10x_tcgen05_guardrail_trap_phase_invalid_during_alloc)
$__internal_1_$__cuda_sm10x_tcgen05_guardrail_trap_phase_invalid_during_alloc:
[----:B------:R-:W-:Y:S05]  /*ab40*/  BPT.TRAP 0x1 ;  /* 0x000000040000795c */ /* 0x000fea0000300000 */
[----:B------:R-:W-:-:S04]  /*ab50*/  MOV R5, 0x0 ;  /* 0x0000000000057802 */ /* 0x000fc80000000f00 */
[----:B------:R-:W-:Y:S05]  /*ab60*/  RET.REL.NODEC R4 `(_ZN7cutlass13device_kernelINS_4conv6kernel13ConvUniversalINS1_16ConvProblemShapeILNS1_8OperatorE0ELi3EEENS1_10collective14CollectiveConvINS1_47MainloopSm100TmaUmmaWarpSpecializedImplicitGemmILS5_0ELi41ELi3ELi1ELi2EN4cute5tupleIJNSA_1CILi2EEENSC_ILi1EEESE_EEEEENSB_IJNSC_ILi256EEENSC_ILi64EEENSB_IJNSC_ILi32EEEEEEEEENS_12float_e4m3_tESM_NSA_8TiledMMAINSA_8MMA_AtomIJNSA_10MMA_TraitsINSA_25SM100_MMA_F8F6F4_2x1SM_SSEJSM_SM_fSH_SI_NSA_17integral_constantINSA_4UMMA5MajorELST_0EEESU_NSR_INSS_7ScaleInELSV_0EEESW_EEEEEENSA_6LayoutINSB_IJSE_SE_SE_EEENSB_IJNSC_ILi0EEES11_S11_EEEEENSB_IJNSA_10UnderscoreES14_S14_EEEEENS7_6detail27Sm100ImplicitGemmTileTraitsINSA_25SM100_TMA_2SM_LOAD_IM2COLENSA_14ComposedLayoutINSA_7SwizzleILi1ELi4ELi3EEENSA_18smem_ptr_flag_bitsILi8EEENSZ_INSB_IJNSC_ILi8EEESJ_EEENSB_IJSJ_SE_EEEEEEEvEENS18_INSA_18SM100_TMA_2SM_LOADES1J_vEEEENS_8epilogue10collective18CollectiveEpilogueINS1O_23Sm100TmaWarpSpecializedILi1ELi1ELi64ELb0ELb0EEEJNSB_IJNSC_ILi128EEESI_SK_EEENSB_IJNSZ_IS1T_SE_EENSZ_ISI_SE_EEEEESM_NSB_IJNSB_IJllllEEESE_S11_EEESM_S1Z_NS1O_6fusion15FusionCallbacksIS1S_NS20_17LinearCombinationISM_fSM_fLNS_15FloatRoundStyleE2EEES1U_S1X_JEEENSA_5SM1004TMEM4LOAD26SM100_TMEM_LOAD_32dp32b64xENSA_20SM90_TMA_LOAD_IM2COLENS1A_INS1B_ILi2ELi4ELi3EEES1E_NSZ_INSB_IJS1F_SI_EEENSB_IJSI_SE_EEEEEEENSA_39AutoVectorizingCopyWithAssumedAlignmentILi128EEENSA_21SM90_TMA_STORE_IM2COLES2F_S2H_S2H_EEEvvEEEEvNT_6ParamsE) ;  /* 0xffffff5404247950 */ /* 0x000fea0003c3ffff */
        .weak           $__internal_2_$__cuda_sm10x_tcgen05_guardrail_trap_unallocated_columns_being_dealloced
        .type           $__internal_2_$__cuda_sm10x_tcgen05_guardrail_trap_unallocated_columns_being_dealloced,@function
        .size           $__internal_2_$__cuda_sm10x_tcgen05_guardrail_trap_unallocated_columns_being_dealloced,(.L_x_251 - $__internal_2_$__cuda_sm10x_tcgen05_guardrail_trap_unallocated_columns_being_dealloced)
$__internal_2_$__cuda_sm10x_tcgen05_guardrail_trap_unallocated_columns_being_dealloced:
[----:B------:R-:W-:Y:S05]  /*ab70*/  BPT.TRAP 0x1 ;  /* 0x000000040000795c */ /* 0x000fea0000300000 */
[----:B------:R-:W-:-:S04]  /*ab80*/  HFMA2 R3, -RZ, RZ, 0, 0 ;  /* 0x00000000ff037431 */ /* 0x000fc800000001ff */
[----:B------:R-:W-:Y:S05]  /*ab90*/  RET.REL.NODEC R2 `(_ZN7cutlass13device_kernelINS_4conv6kernel13ConvUniversalINS1_16ConvProblemShapeILNS1_8OperatorE0ELi3EEENS1_10collective14CollectiveConvINS1_47MainloopSm100TmaUmmaWarpSpecializedImplicitGemmILS5_0ELi41ELi3ELi1ELi2EN4cute5tupleIJNSA_1CILi2EEENSC_ILi1EEESE_EEEEENSB_IJNSC_ILi256EEENSC_ILi64EEENSB_IJNSC_ILi32EEEEEEEEENS_12float_e4m3_tESM_NSA_8TiledMMAINSA_8MMA_AtomIJNSA_10MMA_TraitsINSA_25SM100_MMA_F8F6F4_2x1SM_SSEJSM_SM_fSH_SI_NSA_17integral_constantINSA_4UMMA5MajorELST_0EEESU_NSR_INSS_7ScaleInELSV_0EEESW_EEEEEENSA_6LayoutINSB_IJSE_SE_SE_EEENSB_IJNSC_ILi0EEES11_S11_EEEEENSB_IJNSA_10UnderscoreES14_S14_EEEEENS7_6detail27Sm100ImplicitGemmTileTraitsINSA_25SM100_TMA_2SM_LOAD_IM2COLENSA_14ComposedLayoutINSA_7SwizzleILi1ELi4ELi3EEENSA_18smem_ptr_flag_bitsILi8EEENSZ_INSB_IJNSC_ILi8EEESJ_EEENSB_IJSJ_SE_EEEEEEEvEENS18_INSA_18SM100_TMA_2SM_LOADES1J_vEEEENS_8epilogue10collective18CollectiveEpilogueINS1O_23Sm100TmaWarpSpecializedILi1ELi1ELi64ELb0ELb0EEEJNSB_IJNSC_ILi128EEESI_SK_EEENSB_IJNSZ_IS1T_SE_EENSZ_ISI_SE_EEEEESM_NSB_IJNSB_IJllllEEESE_S11_EEESM_S1Z_NS1O_6fusion15FusionCallbacksIS1S_NS20_17LinearCombinationISM_fSM_fLNS_15FloatRoundStyleE2EEES1U_S1X_JEEENSA_5SM1004TMEM4LOAD26SM100_TMEM_LOAD_32dp32b64xENSA_20SM90_TMA_LOAD_IM2COLENS1A_INS1B_ILi2ELi4ELi3EEES1E_NSZ_INSB_IJS1F_SI_EEENSB_IJSI_SE_EEEEEEENSA_39AutoVectorizingCopyWithAssumedAlignmentILi128EEENSA_21SM90_TMA_STORE_IM2COLES2F_S2H_S2H_EEEvvEEEEvNT_6ParamsE) ;  /* 0xffffff5402187950 */ /* 0x000fea0003c3ffff */
.L_x_250:
[----:B------:R-:W-:-:S00]  /*aba0*/  BRA `(.L_x_250) ;  /* 0xfffffffc00fc7947 */ /* 0x000fc0000383ffff */
[----:B------:R-:W-:-:S00]  /*abb0*/  NOP ;  /* 0x0000000000007918 */ /* 0x000fc00000000000 */
        /* <DEDUP_REMOVED lines=12> */
.L_x_251:


//--------------------- .nv.global.init           --------------------------
	.section	.nv.global.init,"aw",@progbits
.nv.global.init:
	.type		$str$29,@object
	.size		$str$29,($str$30 - $str$29)
$str$29:
        /*0000*/ 	.byte	0x28, 0x61, 0x64, 0x64, 0x72, 0x65, 0x73, 0x73, 0x20, 0x26, 0x20, 0x6d, 0x61, 0x73, 0x6b, 0x29
        /*0010*/ 	.byte	0x20, 0x3d, 0x3d, 0x20, 0x30, 0x00
	.type		$str$30,@object
	.size		$str$30,($str$28 - $str$30)
$str$30:
        /*0016*/ 	.byte	0x2f, 0x74, 0x6d, 0x70, 0x2f, 0x63, 0x75, 0x74, 0x6c, 0x61, 0x73, 0x73, 0x5f, 0x73, 0x77, 0x65
        /*0026*/ 	.byte	0x65, 0x70, 0x5f, 0x73, 0x72, 0x63, 0x2f, 0x69, 0x6e, 0x63, 0x6c, 0x75, 0x64, 0x65, 0x2f, 0x63
        /*0036*/ 	.byte	0x75, 0x74, 0x65, 0x2f, 0x70, 0x6f, 0x69, 0x6e, 0x74, 0x65, 0x72, 0x5f, 0x66, 0x6c, 0x61, 0x67
        /*0046*/ 	.byte	0x67, 0x65, 0x64, 0x2e, 0x68, 0x70, 0x70, 0x00
	.type		$str$28,@object
	.size		$str$28,($str$27 - $str$28)
$str$28:
        /*004e*/ 	.byte	0x2f, 0x74, 0x6d, 0x70, 0x2f, 0x63, 0x75, 0x74, 0x6c, 0x61, 0x73, 0x73, 0x5f, 0x73, 0x77, 0x65
        /*005e*/ 	.byte	0x65, 0x70, 0x5f, 0x73, 0x72, 0x63, 0x2f, 0x69, 0x6e, 0x63, 0x6c, 0x75, 0x64, 0x65, 0x2f, 0x63
        /*006e*/ 	.byte	0x75, 0x74, 0x65, 0x2f, 0x61, 0x74, 0x6f, 0x6d, 0x2f, 0x63, 0x6f, 0x70, 0x79, 0x5f, 0x74, 0x72
        /*007e*/ 	.byte	0x61, 0x69, 0x74, 0x73, 0x5f, 0x73, 0x6d, 0x31, 0x30, 0x30, 0x2e, 0x68, 0x70, 0x70, 0x00
	.type		$str$27,@object
	.size		$str$27,(__unnamed_1 - $str$27)
$str$27:
        /*008d*/ 	.byte	0x28, 0x28, 0x75, 0x69, 0x6e, 0x74, 0x33, 0x32, 0x5f, 0x74, 0x28, 0x74, 0x68, 0x72, 0x65, 0x61
        /*009d*/ 	.byte	0x64, 0x49, 0x64, 0x78, 0x2e, 0x78, 0x29, 0x20, 0x2f, 0x20, 0x33, 0x32, 0x29, 0x20, 0x25, 0x20
        /*00ad*/ 	.byte	0x34, 0x29, 0x20, 0x3d, 0x3d, 0x20, 0x28, 0x28, 0x28, 0x74, 0x6d, 0x65, 0x6d, 0x5f, 0x61, 0x64
        /*00bd*/ 	.byte	0x64, 0x72, 0x20, 0x3e, 0x3e, 0x20, 0x31, 0x36, 0x29, 0x20, 0x2f, 0x20, 0x33, 0x32, 0x29, 0x20
        /*00cd*/ 	.byte	0x25, 0x20, 0x34, 0x29, 0x00
	.type		__unnamed_1,@object
	.size		__unnamed_1,(__unnamed_2 - __unnamed_1)
__unnamed_1:
        /*00d2*/ 	.byte	0x61, 0x75, 0x74, 0x6f, 0x20, 0x63, 0x75, 0x74, 0x65, 0x3a, 0x3a, 0x61, 0x73, 0x5f, 0x70, 0x6f
        /* <DEDUP_REMOVED lines=24> */
        /*0262*/ 	.byte	0x43, 0x3c, 0x38, 0x31, 0x39, 0x32, 0x3e, 0x3e, 0x3e, 0x3e, 0x5d, 0x00
	.type		__unnamed_2,@object
	.size		__unnamed_2,(.L_2 - __unnamed_2)
__unnamed_2:
        /* <DEDUP_REMOVED lines=42> */
        /*050e*/ 	.byte	0x3e, 0x3e, 0x3e, 0x3e, 0x5d, 0x00
.L_2:


//--------------------- .nv.shared._ZN7cutlass13device_kernelINS_4conv6kernel13ConvUniversalINS1_16ConvProblemShapeILNS1_8OperatorE0ELi3EEENS1_10collective14CollectiveConvINS1_47MainloopSm100TmaUmmaWarpSpecializedImplicitGemmILS5_0ELi41ELi3ELi1ELi2EN4cute5tupleIJNSA_1CILi2EEENSC_ILi1EEESE_EEEEENSB_IJNSC_ILi256EEENSC_ILi64EEENSB_IJNSC_ILi32EEEEEEEEENS_12float_e4m3_tESM_NSA_8TiledMMAINSA_8MMA_AtomIJNSA_10MMA_TraitsINSA_25SM100_MMA_F8F6F4_2x1SM_SSEJSM_SM_fSH_SI_NSA_17integral_constantINSA_4UMMA5MajorELST_0EEESU_NSR_INSS_7ScaleInELSV_0EEESW_EEEEEENSA_6LayoutINSB_IJSE_SE_SE_EEENSB_IJNSC_ILi0EEES11_S11_EEEEENSB_IJNSA_10UnderscoreES14_S14_EEEEENS7_6detail27Sm100ImplicitGemmTileTraitsINSA_25SM100_TMA_2SM_LOAD_IM2COLENSA_14ComposedLayoutINSA_7SwizzleILi1ELi4ELi3EEENSA_18smem_ptr_flag_bitsILi8EEENSZ_INSB_IJNSC_ILi8EEESJ_EEENSB_IJSJ_SE_EEEEEEEvEENS18_INSA_18SM100_TMA_2SM_LOADES1J_vEEEENS_8epilogue10collective18CollectiveEpilogueINS1O_23Sm100TmaWarpSpecializedILi1ELi1ELi64ELb0ELb0EEEJNSB_IJNSC_ILi128EEESI_SK_EEENSB_IJNSZ_IS1T_SE_EENSZ_ISI_SE_EEEEESM_NSB_IJNSB_IJllllEEESE_S11_EEESM_S1Z_NS1O_6fusion15FusionCallbacksIS1S_NS20_17LinearCombinationISM_fSM_fLNS_15FloatRoundStyleE2EEES1U_S1X_JEEENSA_5SM1004TMEM4LOAD26SM100_TMEM_LOAD_32dp32b64xENSA_20SM90_TMA_LOAD_IM2COLENS1A_INS1B_ILi2ELi4ELi3EEES1E_NSZ_INSB_IJS1F_SI_EEENSB_IJSI_SE_EEEEEEENSA_39AutoVectorizingCopyWithAssumedAlignmentILi128EEENSA_21SM90_TMA_STORE_IM2COLES2F_S2H_S2H_EEEvvEEEEvNT_6ParamsE --------------------------
	.section	.nv.shared._ZN7cutlass13device_kernelINS_4conv6kernel13ConvUniversalINS1_16ConvProblemShapeILNS1_8OperatorE0ELi3EEENS1_10collective14CollectiveConvINS1_47MainloopSm100TmaUmmaWarpSpecializedImplicitGemmILS5_0ELi41ELi3ELi1ELi2EN4cute5tupleIJNSA_1CILi2EEENSC_ILi1EEESE_EEEEENSB_IJNSC_ILi256EEENSC_ILi64EEENSB_IJNSC_ILi32EEEEEEEEENS_12float_e4m3_tESM_NSA_8TiledMMAINSA_8MMA_AtomIJNSA_10MMA_TraitsINSA_25SM100_MMA_F8F6F4_2x1SM_SSEJSM_SM_fSH_SI_NSA_17integral_constantINSA_4UMMA5MajorELST_0EEESU_NSR_INSS_7ScaleInELSV_0EEESW_EEEEEENSA_6LayoutINSB_IJSE_SE_SE_EEENSB_IJNSC_ILi0EEES11_S11_EEEEENSB_IJNSA_10UnderscoreES14_S14_EEEEENS7_6detail27Sm100ImplicitGemmTileTraitsINSA_25SM100_TMA_2SM_LOAD_IM2COLENSA_14ComposedLayoutINSA_7SwizzleILi1ELi4ELi3EEENSA_18smem_ptr_flag_bitsILi8EEENSZ_INSB_IJNSC_ILi8EEESJ_EEENSB_IJSJ_SE_EEEEEEEvEENS18_INSA_18SM100_TMA_2SM_LOADES1J_vEEEENS_8epilogue10collective18CollectiveEpilogueINS1O_23Sm100TmaWarpSpecializedILi1ELi1ELi64ELb0ELb0EEEJNSB_IJNSC_ILi128EEESI_SK_EEENSB_IJNSZ_IS1T_SE_EENSZ_ISI_SE_EEEEESM_NSB_IJNSB_IJllllEEESE_S11_EEESM_S1Z_NS1O_6fusion15FusionCallbacksIS1S_NS20_17LinearCombinationISM_fSM_fLNS_15FloatRoundStyleE2EEES1U_S1X_JEEENSA_5SM1004TMEM4LOAD26SM100_TMEM_LOAD_32dp32b64xENSA_20SM90_TMA_LOAD_IM2COLENS1A_INS1B_ILi2ELi4ELi3EEES1E_NSZ_INSB_IJS1F_SI_EEENSB_IJSI_SE_EEEEEEENSA_39AutoVectorizingCopyWithAssumedAlignmentILi128EEENSA_21SM90_TMA_STORE_IM2COLES2F_S2H_S2H_EEEvvEEEEvNT_6ParamsE,"aw",@nobits
	.sectionflags	@""
	.align	16
	.zero		1024


//--------------------- .nv.shared.reserved.0     --------------------------
	.section	.nv.shared.reserved.0,"aw",@nobits
	.weak		__nv_reservedSMEM_offset_0_alias
	.size		__nv_reservedSMEM_offset_0_alias, 0, 64
	.other		__nv_reservedSMEM_offset_0_alias,@"STO_CUDA_RESERVED_SHARED STV_DEFAULT"
__nv_reservedSMEM_offset_0_alias:
	.zero		0
.nv.shared.reserved.0:
	.zero		64
	.weak		__nv_reservedSMEM_tcgen05_partition
	.type		__nv_reservedSMEM_tcgen05_partition,@object
	.size		__nv_reservedSMEM_tcgen05_partition,(.L_0 - __nv_reservedSMEM_tcgen05_partition)
__nv_reservedSMEM_tcgen05_partition:
	.zero		32
.L_0:


//--------------------- .nv.global                --------------------------
	.section	.nv.global,"aw",@nobits
.nv.global:
	.type		_ZN39_INTERNAL_ad75368a_4_k_cu_8cdf7a8a_27704cute1_E,@object
	.size		_ZN39_INTERNAL_ad75368a_4_k_cu_8cdf7a8a_27704cute1_E,(_ZN39_INTERNAL_ad75368a_4_k_cu_8cdf7a8a_27704cuda3std3__45__cpo6cbeginE - _ZN39_INTERNAL_ad75368a_4_k_cu_8cdf7a8a_27704cute1_E)
_ZN39_INTERNAL_ad75368a_4_k_cu_8cdf7a8a_27704cute1_E:
	.zero		1
	.type		_ZN39_INTERNAL_ad75368a_4_k_cu_8cdf7a8a_27704cuda3std3__45__cpo6cbeginE,@object
	.size		_ZN39_INTERNAL_ad75368a_4_k_cu_8cdf7a8a_27704cuda3std3__45__cpo6cbeginE,(_ZN39_INTERNAL_ad75368a_4_k_cu_8cdf7a8a_27704cuda3std3__48in_placeE - _ZN39_INTERNAL_ad75368a_4_k_cu_8cdf7a8a_27704cuda3std3__45__cpo6cbeginE)
_ZN39_INTERNAL_ad75368a_4_k_cu_8cdf7a8a_27704cuda3std3__45__cpo6cbeginE:
	.zero		1
	.type		_ZN39_INTERNAL_ad75368a_4_k_cu_8cdf7a8a_27704cuda3std3__48in_placeE,@object
	.size		_ZN39_INTERNAL_ad75368a_4_k_cu_8cdf7a8a_27704cuda3std3__48in_placeE,(_ZN39_INTERNAL_ad75368a_4_k_cu_8cdf7a8a_27704cuda3std6ranges3__45__cpo9iter_moveE - _ZN39_INTERNAL_ad75368a_4_k_cu_8cdf7a8a_27704cuda3std3__48in_placeE)
_ZN39_INTERNAL_ad75368a_4_k_cu_8cdf7a8a_27704cuda3std3__48in_placeE:
	.zero		1
	.type		_ZN39_INTERNAL_ad75368a_4_k_cu_8cdf7a8a_27704cuda3std6ranges3__45__cpo9iter_moveE,@object
	.size		_ZN39_INTERNAL_ad75368a_4_k_cu_8cdf7a8a_27704cuda3std6ranges3__45__cpo9iter_moveE,(_ZN39_INTERNAL_ad75368a_4_k_cu_8cdf7a8a_27704cuda3std3__45__cpo5beginE - _ZN39_INTERNAL_ad75368a_4_k_cu_8cdf7a8a_27704cuda3std6ranges3__45__cpo9iter_moveE)
_ZN39_INTERNAL_ad75368a_4_k_cu_8cdf7a8a_27704cuda3std6ranges3__45__cpo9iter_moveE:
	.zero		1
	.type		_ZN39_INTERNAL_ad75368a_4_k_cu_8cdf7a8a_27704cuda3std3__45__cpo5beginE,@object
	.size		_ZN39_INTERNAL_ad75368a_4_k_cu_8cdf7a8a_27704cuda3std3__45__cpo5beginE,(_ZN39_INTERNAL_ad75368a_4_k_cu_8cdf7a8a_27704cuda3std3__441_GLOBAL__N__ad75368a_4_k_cu_8cdf7a8a_27706ignoreE - _ZN39_INTERNAL_ad75368a_4_k_cu_8cdf7a8a_27704cuda3std3__45__cpo5beginE)
_ZN39_INTERNAL_ad75368a_4_k_cu_8cdf7a8a_27704cuda3std3__45__cpo5beginE:
	.zero		1
	.type		_ZN39_INTERNAL_ad75368a_4_k_cu_8cdf7a8a_27704cuda3std3__441_GLOBAL__N__ad75368a_4_k_cu_8cdf7a8a_27706ignoreE,@object
	.size		_ZN39_INTERNAL_ad75368a_4_k_cu_8cdf7a8a_27704cuda3std3__441_GLOBAL__N__ad75368a_4_k_cu_8cdf7a8a_27706ignoreE,(_ZN39_INTERNAL_ad75368a_4_k_cu_8cdf7a8a_27704cute7productE - _ZN39_INTERNAL_ad75368a_4_k_cu_8cdf7a8a_27704cuda3std3__441_GLOBAL__N__ad75368a_4_k_cu_8cdf7a8a_27706ignoreE)
_ZN39_INTERNAL_ad75368a_4_k_cu_8cdf7a8a_27704cuda3std3__441_GLOBAL__N__ad75368a_4_k_cu_8cdf7a8a_27706ignoreE:
	.zero		1
	.type		_ZN39_INTERNAL_ad75368a_4_k_cu_8cdf7a8a_27704cute7productE,@object
	.size		_ZN39_INTERNAL_ad75368a_4_k_cu_8cdf7a8a_27704cute7productE,(_ZN39_INTERNAL_ad75368a_4_k_cu_8cdf7a8a_27704cuda3std3__45__cpo3endE - _ZN39_INTERNAL_ad75368a_4_k_cu_8cdf7a8a_27704cute7productE)
_ZN39_INTERNAL_ad75368a_4_k_cu_8cdf7a8a_27704cute7productE:
	.zero		1
	.type		_ZN39_INTERNAL_ad75368a_4_k_cu_8cdf7a8a_27704cuda3std3__45__cpo3endE,@object
	.size		_ZN39_INTERNAL_ad75368a_4_k_cu_8cdf7a8a_27704cuda3std3__45__cpo3endE,(_ZN39_INTERNAL_ad75368a_4_k_cu_8cdf7a8a_27704cuda3std3__419piecewise_constructE - _ZN39_INTERNAL_ad75368a_4_k_cu_8cdf7a8a_27704cuda3std3__45__cpo3endE)
_ZN39_INTERNAL_ad75368a_4_k_cu_8cdf7a8a_27704cuda3std3__45__cpo3endE:
	.zero		1
	.type		_ZN39_INTERNAL_ad75368a_4_k_cu_8cdf7a8a_27704cuda3std3__419piecewise_constructE,@object
	.size		_ZN39_INTERNAL_ad75368a_4_k_cu_8cdf7a8a_27704cuda3std3__419piecewise_constructE,(_ZN39_INTERNAL_ad75368a_4_k_cu_8cdf7a8a_27704cuda3std3__45__cpo4cendE - _ZN39_INTERNAL_ad75368a_4_k_cu_8cdf7a8a_27704cuda3std3__419piecewise_constructE)
_ZN39_INTERNAL_ad75368a_4_k_cu_8cdf7a8a_27704cuda3std3__419piecewise_constructE:
	.zero		1
	.type		_ZN39_INTERNAL_ad75368a_4_k_cu_8cdf7a8a_27704cuda3std3__45__cpo4cendE,@object
	.size		_ZN39_INTERNAL_ad75368a_4_k_cu_8cdf7a8a_27704cuda3std3__45__cpo4cendE,(_ZN39_INTERNAL_ad75368a_4_k_cu_8cdf7a8a_27704cuda3std6ranges3__45__cpo4swapE - _ZN39_INTERNAL_ad75368a_4_k_cu_8cdf7a8a_27704cuda3std3__45__cpo4cendE)
_ZN39_INTERNAL_ad75368a_4_k_cu_8cdf7a8a_27704cuda3std3__45__cpo4cendE:
	.zero		1
	.type		_ZN39_INTERNAL_ad75368a_4_k_cu_8cdf7a8a_27704cuda3std6ranges3__45__cpo4swapE,@object
	.size		_ZN39_INTERNAL_ad75368a_4_k_cu_8cdf7a8a_27704cuda3std6ranges3__45__cpo4swapE,(.L_10 - _ZN39_INTERNAL_ad75368a_4_k_cu_8cdf7a8a_27704cuda3std6ranges3__45__cpo4swapE)
_ZN39_INTERNAL_ad75368a_4_k_cu_8cdf7a8a_27704cuda3std6ranges3__45__cpo4swapE:
	.zero		1
.L_10:


//--------------------- .nv.constant0._ZN7cutlass13device_kernelINS_4conv6kernel13ConvUniversalINS1_16ConvProblemShapeILNS1_8OperatorE0ELi3EEENS1_10collective14CollectiveConvINS1_47MainloopSm100TmaUmmaWarpSpecializedImplicitGemmILS5_0ELi41ELi3ELi1ELi2EN4cute5tupleIJNSA_1CILi2EEENSC_ILi1EEESE_EEEEENSB_IJNSC_ILi256EEENSC_ILi64EEENSB_IJNSC_ILi32EEEEEEEEENS_12float_e4m3_tESM_NSA_8TiledMMAINSA_8MMA_AtomIJNSA_10MMA_TraitsINSA_25SM100_MMA_F8F6F4_2x1SM_SSEJSM_SM_fSH_SI_NSA_17integral_constantINSA_4UMMA5MajorELST_0EEESU_NSR_INSS_7ScaleInELSV_0EEESW_EEEEEENSA_6LayoutINSB_IJSE_SE_SE_EEENSB_IJNSC_ILi0EEES11_S11_EEEEENSB_IJNSA_10UnderscoreES14_S14_EEEEENS7_6detail27Sm100ImplicitGemmTileTraitsINSA_25SM100_TMA_2SM_LOAD_IM2COLENSA_14ComposedLayoutINSA_7SwizzleILi1ELi4ELi3EEENSA_18smem_ptr_flag_bitsILi8EEENSZ_INSB_IJNSC_ILi8EEESJ_EEENSB_IJSJ_SE_EEEEEEEvEENS18_INSA_18SM100_TMA_2SM_LOADES1J_vEEEENS_8epilogue10collective18CollectiveEpilogueINS1O_23Sm100TmaWarpSpecializedILi1ELi1ELi64ELb0ELb0EEEJNSB_IJNSC_ILi128EEESI_SK_EEENSB_IJNSZ_IS1T_SE_EENSZ_ISI_SE_EEEEESM_NSB_IJNSB_IJllllEEESE_S11_EEESM_S1Z_NS1O_6fusion15FusionCallbacksIS1S_NS20_17LinearCombinationISM_fSM_fLNS_15FloatRoundStyleE2EEES1U_S1X_JEEENSA_5SM1004TMEM4LOAD26SM100_TMEM_LOAD_32dp32b64xENSA_20SM90_TMA_LOAD_IM2COLENS1A_INS1B_ILi2ELi4ELi3EEES1E_NSZ_INSB_IJS1F_SI_EEENSB_IJSI_SE_EEEEEEENSA_39AutoVectorizingCopyWithAssumedAlignmentILi128EEENSA_21SM90_TMA_STORE_IM2COLES2F_S2H_S2H_EEEvvEEEEvNT_6ParamsE --------------------------
	.section	.nv.constant0._ZN7cutlass13device_kernelINS_4conv6kernel13ConvUniversalINS1_16ConvProblemShapeILNS1_8OperatorE0ELi3EEENS1_10collective14CollectiveConvINS1_47MainloopSm100TmaUmmaWarpSpecializedImplicitGemmILS5_0ELi41ELi3ELi1ELi2EN4cute5tupleIJNSA_1CILi2EEENSC_ILi1EEESE_EEEEENSB_IJNSC_ILi256EEENSC_ILi64EEENSB_IJNSC_ILi32EEEEEEEEENS_12float_e4m3_tESM_NSA_8TiledMMAINSA_8MMA_AtomIJNSA_10MMA_TraitsINSA_25SM100_MMA_F8F6F4_2x1SM_SSEJSM_SM_fSH_SI_NSA_17integral_constantINSA_4UMMA5MajorELST_0EEESU_NSR_INSS_7ScaleInELSV_0EEESW_EEEEEENSA_6LayoutINSB_IJSE_SE_SE_EEENSB_IJNSC_ILi0EEES11_S11_EEEEENSB_IJNSA_10UnderscoreES14_S14_EEEEENS7_6detail27Sm100ImplicitGemmTileTraitsINSA_25SM100_TMA_2SM_LOAD_IM2COLENSA_14ComposedLayoutINSA_7SwizzleILi1ELi4ELi3EEENSA_18smem_ptr_flag_bitsILi8EEENSZ_INSB_IJNSC_ILi8EEESJ_EEENSB_IJSJ_SE_EEEEEEEvEENS18_INSA_18SM100_TMA_2SM_LOADES1J_vEEEENS_8epilogue10collective18CollectiveEpilogueINS1O_23Sm100TmaWarpSpecializedILi1ELi1ELi64ELb0ELb0EEEJNSB_IJNSC_ILi128EEESI_SK_EEENSB_IJNSZ_IS1T_SE_EENSZ_ISI_SE_EEEEESM_NSB_IJNSB_IJllllEEESE_S11_EEESM_S1Z_NS1O_6fusion15FusionCallbacksIS1S_NS20_17LinearCombinationISM_fSM_fLNS_15FloatRoundStyleE2EEES1U_S1X_JEEENSA_5SM1004TMEM4LOAD26SM100_TMEM_LOAD_32dp32b64xENSA_20SM90_TMA_LOAD_IM2COLENS1A_INS1B_ILi2ELi4ELi3EEES1E_NSZ_INSB_IJS1F_SI_EEENSB_IJSI_SE_EEEEEEENSA_39AutoVectorizingCopyWithAssumedAlignmentILi128EEENSA_21SM90_TMA_STORE_IM2COLES2F_S2H_S2H_EEEvvEEEEvNT_6ParamsE,"a",@progbits
	.sectionflags	@""
	.align	4
.nv.constant0._ZN7cutlass13device_kernelINS_4conv6kernel13ConvUniversalINS1_16ConvProblemShapeILNS1_8OperatorE0ELi3EEENS1_10collective14CollectiveConvINS1_47MainloopSm100TmaUmmaWarpSpecializedImplicitGemmILS5_0ELi41ELi3ELi1ELi2EN4cute5tupleIJNSA_1CILi2EEENSC_ILi1EEESE_EEEEENSB_IJNSC_ILi256EEENSC_ILi64EEENSB_IJNSC_ILi32EEEEEEEEENS_12float_e4m3_tESM_NSA_8TiledMMAINSA_8MMA_AtomIJNSA_10MMA_TraitsINSA_25SM100_MMA_F8F6F4_2x1SM_SSEJSM_SM_fSH_SI_NSA_17integral_constantINSA_4UMMA5MajorELST_0EEESU_NSR_INSS_7ScaleInELSV_0EEESW_EEEEEENSA_6LayoutINSB_IJSE_SE_SE_EEENSB_IJNSC_ILi0EEES11_S11_EEEEENSB_IJNSA_10UnderscoreES14_S14_EEEEENS7_6detail27Sm100ImplicitGemmTileTraitsINSA_25SM100_TMA_2SM_LOAD_IM2COLENSA_14ComposedLayoutINSA_7SwizzleILi1ELi4ELi3EEENSA_18smem_ptr_flag_bitsILi8EEENSZ_INSB_IJNSC_ILi8EEESJ_EEENSB_IJSJ_SE_EEEEEEEvEENS18_INSA_18SM100_TMA_2SM_LOADES1J_vEEEENS_8epilogue10collective18CollectiveEpilogueINS1O_23Sm100TmaWarpSpecializedILi1ELi1ELi64ELb0ELb0EEEJNSB_IJNSC_ILi128EEESI_SK_EEENSB_IJNSZ_IS1T_SE_EENSZ_ISI_SE_EEEEESM_NSB_IJNSB_IJllllEEESE_S11_EEESM_S1Z_NS1O_6fusion15FusionCallbacksIS1S_NS20_17LinearCombinationISM_fSM_fLNS_15FloatRoundStyleE2EEES1U_S1X_JEEENSA_5SM1004TMEM4LOAD26SM100_TMEM_LOAD_32dp32b64xENSA_20SM90_TMA_LOAD_IM2COLENS1A_INS1B_ILi2ELi4ELi3EEES1E_NSZ_INSB_IJS1F_SI_EEENSB_IJSI_SE_EEEEEEENSA_39AutoVectorizingCopyWithAssumedAlignmentILi128EEENSA_21SM90_TMA_STORE_IM2COLES2F_S2H_S2H_EEEvvEEEEvNT_6ParamsE:
	.zero		3200


//--------------------- SYMBOLS --------------------------

	.type		.nv.reservedSmem.offset0,@object
	.size		.nv.reservedSmem.offset0,0x4
	.type		.nv.reservedSmem.cap,@object
	.size		.nv.reservedSmem.cap,0x4
	.type		__assertfail,@function
